	.target	sm_100a

	.elftype	@"ET_EXEC"


//--------------------- .note.nv.tkinfo           --------------------------
	.section	.note.nv.tkinfo,"",@"SHT_NOTE"
	.sectionflags	@"SHF_NOTE_NV_TKINFO"
	.tkinfo
        /*0018*/ 	.word	0x00000002
        /*0030*/ 	.string	""
        /*0030*/ 	.string	"ptxas"
        /*0030*/ 	.string	"Cuda compilation tools, release 13.0, V13.0.88"
        /*0030*/ 	.string	"Build cuda_13.0.r13.0/compiler.36424714_0"
        /*0030*/ 	.string	"-arch sm_100a -m 64 "



//--------------------- .note.nv.cuinfo           --------------------------
	.section	.note.nv.cuinfo,"",@"SHT_NOTE"
	.sectionflags	@"SHF_NOTE_NV_CUINFO"
        /*0018*/ 	.short	0x0002
        /*001a*/ 	.short	0x0064
        /*001c*/ 	.short	0x0082
	.zero		2


//--------------------- .nv.info                  --------------------------
	.section	.nv.info,"",@"SHT_CUDA_INFO"
	.align	4


	//----- nvinfo : EIATTR_REGCOUNT
	.align		4
        /*0000*/ 	.byte	0x04, 0x2f
        /*0002*/ 	.short	(.L_20 - .L_19)
	.align		4
.L_19:
        /*0004*/ 	.word	index@(_ZN7cutlass13device_kernelINS_4gemm6kernel13GemmUniversalIN4cute5tupleIJiiiiEEENS1_10collective13CollectiveMmaINS1_35MainloopSm100TmaUmmaWarpSpecializedILi4ELi2ELi2ENS5_IJNS4_1CILi1EEENSA_ILi2EEESB_EEEEENS5_IJNSA_ILi128EEENSA_ILi256EEENSA_ILi32EEEEEENS_12float_e5m2_tENS5_IJlSB_lEEESJ_SK_NS4_8TiledMMAINS4_8MMA_AtomIJNS4_10MMA_TraitsINS4_19SM100_MMA_F8F6F4_SSEJSJ_SJ_fSF_SG_NS4_17integral_constantINS4_4UMMA5MajorELSR_0EEESS_NSP_INSQ_7ScaleInELST_0EEESU_EEEEEENS4_6LayoutINS5_IJSB_SB_SB_EEENS5_IJNSA_ILi0EEESZ_SZ_EEEEENS5_IJNS4_10UnderscoreES12_S12_EEEEENS4_23SM90_TMA_LOAD_MULTICASTENS4_14ComposedLayoutINS4_7SwizzleILi1ELi4ELi3EEENS4_18smem_ptr_flag_bitsILi8EEENSX_INS5_IJNSA_ILi8EEESH_EEENS5_IJSH_SB_EEEEEEEvNS4_8identityENS4_13SM90_TMA_LOADES1F_vS1G_EENS_8epilogue10collective18CollectiveEpilogueINS1J_23Sm100TmaWarpSpecializedILi4ELi2ELi64ELb0ELb0EEEJSI_NS5_IJNSX_ISF_SB_EENSX_INSA_ILi64EEESB_EEEEESJ_SK_SJ_SK_NS1J_6fusion15FusionCallbacksIS1N_NS1S_17LinearCombinationISJ_fSJ_fLNS_15FloatRoundStyleE2EEESI_S1R_JEEENS4_5SM1004TMEM4LOAD26SM100_TMEM_LOAD_32dp32b64xES1H_NS16_INS17_ILi2ELi4ELi3EEES1A_NSX_INS5_IJS1B_S1P_EEENS5_IJS1P_SB_EEEEEEENS4_39AutoVectorizingCopyWithAssumedAlignmentILi128EEENS4_14SM90_TMA_STOREES26_S28_S28_EEEvvEEEEvNT_6ParamsE)
        /*0008*/ 	.word	0x000000ce


	//----- nvinfo : EIATTR_FRAME_SIZE
	.align		4
.L_20:
        /*000c*/ 	.byte	0x04, 0x11
        /*000e*/ 	.short	(.L_22 - .L_21)
	.align		4
.L_21:
        /*0010*/ 	.word	index@($__internal_2_$__cuda_sm10x_tcgen05_guardrail_trap_unallocated_columns_being_dealloced)
        /*0014*/ 	.word	0x00000000


	//----- nvinfo : EIATTR_FRAME_SIZE
	.align		4
.L_22:
        /*0018*/ 	.byte	0x04, 0x11
        /*001a*/ 	.short	(.L_24 - .L_23)
	.align		4
.L_23:
        /*001c*/ 	.word	index@($__internal_1_$__cuda_sm10x_tcgen05_guardrail_trap_phase_invalid_during_alloc)
        /*0020*/ 	.word	0x00000000


	//----- nvinfo : EIATTR_FRAME_SIZE
	.align		4
.L_24:
        /*0024*/ 	.byte	0x04, 0x11
        /*0026*/ 	.short	(.L_26 - .L_25)
	.align		4
.L_25:
        /*0028*/ 	.word	index@($__internal_0_$__cuda_sm10x_tcgen05_guardrail_trap_col_being_dealloced_not_returned_by_alloc)
        /*002c*/ 	.word	0x00000000


	//----- nvinfo : EIATTR_FRAME_SIZE
	.align		4
.L_26:
        /*0030*/ 	.byte	0x04, 0x11
        /*0032*/ 	.short	(.L_28 - .L_27)
	.align		4
.L_27:
        /*0034*/ 	.word	index@(_ZN7cutlass13device_kernelINS_4gemm6kernel13GemmUniversalIN4cute5tupleIJiiiiEEENS1_10collective13CollectiveMmaINS1_35MainloopSm100TmaUmmaWarpSpecializedILi4ELi2ELi2ENS5_IJNS4_1CILi1EEENSA_ILi2EEESB_EEEEENS5_IJNSA_ILi128EEENSA_ILi256EEENSA_ILi32EEEEEENS_12float_e5m2_tENS5_IJlSB_lEEESJ_SK_NS4_8TiledMMAINS4_8MMA_AtomIJNS4_10MMA_TraitsINS4_19SM100_MMA_F8F6F4_SSEJSJ_SJ_fSF_SG_NS4_17integral_constantINS4_4UMMA5MajorELSR_0EEESS_NSP_INSQ_7ScaleInELST_0EEESU_EEEEEENS4_6LayoutINS5_IJSB_SB_SB_EEENS5_IJNSA_ILi0EEESZ_SZ_EEEEENS5_IJNS4_10UnderscoreES12_S12_EEEEENS4_23SM90_TMA_LOAD_MULTICASTENS4_14ComposedLayoutINS4_7SwizzleILi1ELi4ELi3EEENS4_18smem_ptr_flag_bitsILi8EEENSX_INS5_IJNSA_ILi8EEESH_EEENS5_IJSH_SB_EEEEEEEvNS4_8identityENS4_13SM90_TMA_LOADES1F_vS1G_EENS_8epilogue10collective18CollectiveEpilogueINS1J_23Sm100TmaWarpSpecializedILi4ELi2ELi64ELb0ELb0EEEJSI_NS5_IJNSX_ISF_SB_EENSX_INSA_ILi64EEESB_EEEEESJ_SK_SJ_SK_NS1J_6fusion15FusionCallbacksIS1N_NS1S_17LinearCombinationISJ_fSJ_fLNS_15FloatRoundStyleE2EEESI_S1R_JEEENS4_5SM1004TMEM4LOAD26SM100_TMEM_LOAD_32dp32b64xES1H_NS16_INS17_ILi2ELi4ELi3EEES1A_NSX_INS5_IJS1B_S1P_EEENS5_IJS1P_SB_EEEEEEENS4_39AutoVectorizingCopyWithAssumedAlignmentILi128EEENS4_14SM90_TMA_STOREES26_S28_S28_EEEvvEEEEvNT_6ParamsE)
        /*0038*/ 	.word	0x00000000


	//----- nvinfo : EIATTR_MIN_STACK_SIZE
	.align		4
.L_28:
        /*003c*/ 	.byte	0x04, 0x12
        /*003e*/ 	.short	(.L_30 - .L_29)
	.align		4
.L_29:
        /*0040*/ 	.word	index@(_ZN7cutlass13device_kernelINS_4gemm6kernel13GemmUniversalIN4cute5tupleIJiiiiEEENS1_10collective13CollectiveMmaINS1_35MainloopSm100TmaUmmaWarpSpecializedILi4ELi2ELi2ENS5_IJNS4_1CILi1EEENSA_ILi2EEESB_EEEEENS5_IJNSA_ILi128EEENSA_ILi256EEENSA_ILi32EEEEEENS_12float_e5m2_tENS5_IJlSB_lEEESJ_SK_NS4_8TiledMMAINS4_8MMA_AtomIJNS4_10MMA_TraitsINS4_19SM100_MMA_F8F6F4_SSEJSJ_SJ_fSF_SG_NS4_17integral_constantINS4_4UMMA5MajorELSR_0EEESS_NSP_INSQ_7ScaleInELST_0EEESU_EEEEEENS4_6LayoutINS5_IJSB_SB_SB_EEENS5_IJNSA_ILi0EEESZ_SZ_EEEEENS5_IJNS4_10UnderscoreES12_S12_EEEEENS4_23SM90_TMA_LOAD_MULTICASTENS4_14ComposedLayoutINS4_7SwizzleILi1ELi4ELi3EEENS4_18smem_ptr_flag_bitsILi8EEENSX_INS5_IJNSA_ILi8EEESH_EEENS5_IJSH_SB_EEEEEEEvNS4_8identityENS4_13SM90_TMA_LOADES1F_vS1G_EENS_8epilogue10collective18CollectiveEpilogueINS1J_23Sm100TmaWarpSpecializedILi4ELi2ELi64ELb0ELb0EEEJSI_NS5_IJNSX_ISF_SB_EENSX_INSA_ILi64EEESB_EEEEESJ_SK_SJ_SK_NS1J_6fusion15FusionCallbacksIS1N_NS1S_17LinearCombinationISJ_fSJ_fLNS_15FloatRoundStyleE2EEESI_S1R_JEEENS4_5SM1004TMEM4LOAD26SM100_TMEM_LOAD_32dp32b64xES1H_NS16_INS17_ILi2ELi4ELi3EEES1A_NSX_INS5_IJS1B_S1P_EEENS5_IJS1P_SB_EEEEEEENS4_39AutoVectorizingCopyWithAssumedAlignmentILi128EEENS4_14SM90_TMA_STOREES26_S28_S28_EEEvvEEEEvNT_6ParamsE)
        /*0044*/ 	.word	0x00000000
.L_30:


//--------------------- .nv.compat                --------------------------
	.section	.nv.compat,"",@"SHT_CUDA_COMPAT_INFO"
	.align	4
        /*0000*/ 	.byte	0x02, 0x09, 0x01, 0x00, 0x02, 0x02, 0x02, 0x00, 0x02, 0x05, 0x05, 0x00, 0x03, 0x07, 0x01, 0x01
        /*0010*/ 	.byte	0x02, 0x03, 0x01, 0x00, 0x02, 0x06, 0x01, 0x00, 0x04, 0x0b, 0x08, 0x00, 0x09, 0x00, 0x00, 0x00
        /*0020*/ 	.byte	0x00, 0x00, 0x00, 0x00


//--------------------- .nv.info._ZN7cutlass13device_kernelINS_4gemm6kernel13GemmUniversalIN4cute5tupleIJiiiiEEENS1_10collective13CollectiveMmaINS1_35MainloopSm100TmaUmmaWarpSpecializedILi4ELi2ELi2ENS5_IJNS4_1CILi1EEENSA_ILi2EEESB_EEEEENS5_IJNSA_ILi128EEENSA_ILi256EEENSA_ILi32EEEEEENS_12float_e5m2_tENS5_IJlSB_lEEESJ_SK_NS4_8TiledMMAINS4_8MMA_AtomIJNS4_10MMA_TraitsINS4_19SM100_MMA_F8F6F4_SSEJSJ_SJ_fSF_SG_NS4_17integral_constantINS4_4UMMA5MajorELSR_0EEESS_NSP_INSQ_7ScaleInELST_0EEESU_EEEEEENS4_6LayoutINS5_IJSB_SB_SB_EEENS5_IJNSA_ILi0EEESZ_SZ_EEEEENS5_IJNS4_10UnderscoreES12_S12_EEEEENS4_23SM90_TMA_LOAD_MULTICASTENS4_14ComposedLayoutINS4_7SwizzleILi1ELi4ELi3EEENS4_18smem_ptr_flag_bitsILi8EEENSX_INS5_IJNSA_ILi8EEESH_EEENS5_IJSH_SB_EEEEEEEvNS4_8identityENS4_13SM90_TMA_LOADES1F_vS1G_EENS_8epilogue10collective18CollectiveEpilogueINS1J_23Sm100TmaWarpSpecializedILi4ELi2ELi64ELb0ELb0EEEJSI_NS5_IJNSX_ISF_SB_EENSX_INSA_ILi64EEESB_EEEEESJ_SK_SJ_SK_NS1J_6fusion15FusionCallbacksIS1N_NS1S_17LinearCombinationISJ_fSJ_fLNS_15FloatRoundStyleE2EEESI_S1R_JEEENS4_5SM1004TMEM4LOAD26SM100_TMEM_LOAD_32dp32b64xES1H_NS16_INS17_ILi2ELi4ELi3EEES1A_NSX_INS5_IJS1B_S1P_EEENS5_IJS1P_SB_EEEEEEENS4_39AutoVectorizingCopyWithAssumedAlignmentILi128EEENS4_14SM90_TMA_STOREES26_S28_S28_EEEvvEEEEvNT_6ParamsE --------------------------
	.section	.nv.info._ZN7cutlass13device_kernelINS_4gemm6kernel13GemmUniversalIN4cute5tupleIJiiiiEEENS1_10collective13CollectiveMmaINS1_35MainloopSm100TmaUmmaWarpSpecializedILi4ELi2ELi2ENS5_IJNS4_1CILi1EEENSA_ILi2EEESB_EEEEENS5_IJNSA_ILi128EEENSA_ILi256EEENSA_ILi32EEEEEENS_12float_e5m2_tENS5_IJlSB_lEEESJ_SK_NS4_8TiledMMAINS4_8MMA_AtomIJNS4_10MMA_TraitsINS4_19SM100_MMA_F8F6F4_SSEJSJ_SJ_fSF_SG_NS4_17integral_constantINS4_4UMMA5MajorELSR_0EEESS_NSP_INSQ_7ScaleInELST_0EEESU_EEEEEENS4_6LayoutINS5_IJSB_SB_SB_EEENS5_IJNSA_ILi0EEESZ_SZ_EEEEENS5_IJNS4_10UnderscoreES12_S12_EEEEENS4_23SM90_TMA_LOAD_MULTICASTENS4_14ComposedLayoutINS4_7SwizzleILi1ELi4ELi3EEENS4_18smem_ptr_flag_bitsILi8EEENSX_INS5_IJNSA_ILi8EEESH_EEENS5_IJSH_SB_EEEEEEEvNS4_8identityENS4_13SM90_TMA_LOADES1F_vS1G_EENS_8epilogue10collective18CollectiveEpilogueINS1J_23Sm100TmaWarpSpecializedILi4ELi2ELi64ELb0ELb0EEEJSI_NS5_IJNSX_ISF_SB_EENSX_INSA_ILi64EEESB_EEEEESJ_SK_SJ_SK_NS1J_6fusion15FusionCallbacksIS1N_NS1S_17LinearCombinationISJ_fSJ_fLNS_15FloatRoundStyleE2EEESI_S1R_JEEENS4_5SM1004TMEM4LOAD26SM100_TMEM_LOAD_32dp32b64xES1H_NS16_INS17_ILi2ELi4ELi3EEES1A_NSX_INS5_IJS1B_S1P_EEENS5_IJS1P_SB_EEEEEEENS4_39AutoVectorizingCopyWithAssumedAlignmentILi128EEENS4_14SM90_TMA_STOREES26_S28_S28_EEEvvEEEEvNT_6ParamsE,"",@"SHT_CUDA_INFO"
	.sectionflags	@""
	.align	4


	//----- nvinfo : EIATTR_CUDA_API_VERSION
	.align		4
        /*0000*/ 	.byte	0x04, 0x37
        /*0002*/ 	.short	(.L_32 - .L_31)
.L_31:
        /*0004*/ 	.word	0x00000082


	//----- nvinfo : EIATTR_KPARAM_INFO
	.align		4
.L_32:
        /*0008*/ 	.byte	0x04, 0x17
        /*000a*/ 	.short	(.L_34 - .L_33)
.L_33:
        /*000c*/ 	.word	0x00000000
        /*0010*/ 	.short	0x0000
        /*0012*/ 	.short	0x0000
        /*0014*/ 	.byte	0x00, 0xf0, 0x01, 0x20


	//----- nvinfo : EIATTR_AT_ENTRY_FRAGMENTS
	.align		4
.L_34:
        /*0018*/ 	.byte	0x04, 0x4f
        /*001a*/ 	.short	(.L_36 - .L_35)


	//   ....[0]....
.L_35:
        /*001c*/ 	.word	0x00000006


	//----- nvinfo : EIATTR_RESERVED_SMEM_USED
	.align		4
.L_36:
        /*0020*/ 	.byte	0x01, 0x41
	.zero		2


	//----- nvinfo : EIATTR_SPARSE_MMA_MASK
	.align		4
        /*0024*/ 	.byte	0x03, 0x50
        /*0026*/ 	.short	0x0000


	//----- nvinfo : EIATTR_TCGEN05_1CTA_USED
	.align		4
        /*0028*/ 	.byte	0x01, 0x51
	.zero		2


	//----- nvinfo : EIATTR_MAXREG_COUNT
	.align		4
        /*002c*/ 	.byte	0x03, 0x1b
        /*002e*/ 	.short	0x00ff


	//----- nvinfo : EIATTR_NUM_BARRIERS
	.align		4
        /*0030*/ 	.byte	0x02, 0x4c
        /*0032*/ 	.byte	0x07
	.zero		1


	//----- nvinfo : EIATTR_EXTERNS
	.align		4
        /*0034*/ 	.byte	0x04, 0x0f
        /*0036*/ 	.short	(.L_38 - .L_37)


	//   ....[0]....
	.align		4
.L_37:
        /*0038*/ 	.word	index@(__assertfail)


	//----- nvinfo : EIATTR_MERCURY_ISA_VERSION
	.align		4
.L_38:
        /*003c*/ 	.byte	0x03, 0x5f
        /*003e*/ 	.short	0x0101


	//----- nvinfo : EIATTR_INT_WARP_WIDE_INSTR_OFFSETS
	.align		4
        /*0040*/ 	.byte	0x04, 0x31
        /*0042*/ 	.short	(.L_40 - .L_39)


	//   ....[0]....
.L_39:
        /*0044*/ 	.word	0x000039e0


	//   ....[1]....
        /*0048*/ 	.word	0x00003a00


	//   ....[2]....
        /*004c*/ 	.word	0x00003a30


	//   ....[3]....
        /*0050*/ 	.word	0x000045b0


	//   ....[4]....
        /*0054*/ 	.word	0x00004620


	//   ....[5]....
        /*0058*/ 	.word	0x000046f0


	//   ....[6]....
        /*005c*/ 	.word	0x00004770


	//   ....[7]....
        /*0060*/ 	.word	0x00004860


	//   ....[8]....
        /*0064*/ 	.word	0x000048e0


	//   ....[9]....
        /*0068*/ 	.word	0x000049c0


	//   ....[10]....
        /*006c*/ 	.word	0x00004a70


	//----- nvinfo : EIATTR_COOP_GROUP_MASK_REGIDS
	.align		4
.L_40:
        /*0070*/ 	.byte	0x04, 0x29
        /*0072*/ 	.short	(.L_42 - .L_41)


	//   ....[0]....
.L_41:
        /*0074*/ 	.word	0xffffffff


	//   ....[1]....
        /*0078*/ 	.word	0xffffffff


	//   ....[2]....
        /*007c*/ 	.word	0xffffffff


	//   ....[3]....
        /*0080*/ 	.word	0xffffffff


	//   ....[4]....
        /*0084*/ 	.word	0xffffffff


	//   ....[5]....
        /*0088*/ 	.word	0xffffffff


	//   ....[6]....
        /*008c*/ 	.word	0xffffffff


	//   ....[7]....
        /*0090*/ 	.word	0xffffffff


	//   ....[8]....
        /*0094*/ 	.word	0xffffffff


	//   ....[9]....
        /*0098*/ 	.word	0xffffffff


	//   ....[10]....
        /*009c*/ 	.word	0xffffffff


	//   ....[11]....
        /*00a0*/ 	.word	0xffffffff


	//   ....[12]....
        /*00a4*/ 	.word	0xffffffff


	//   ....[13]....
        /*00a8*/ 	.word	0xffffffff


	//----- nvinfo : EIATTR_COOP_GROUP_INSTR_OFFSETS
	.align		4
.L_42:
        /*00ac*/ 	.byte	0x04, 0x28
        /*00ae*/ 	.short	(.L_44 - .L_43)


	//   ....[0]....
.L_43:
        /*00b0*/ 	.word	0x00000080


	//   ....[1]....
        /*00b4*/ 	.word	0x000004f0


	//   ....[2]....
        /*00b8*/ 	.word	0x000006a0


	//   ....[3]....
        /*00bc*/ 	.word	0x00000840


	//   ....[4]....
        /*00c0*/ 	.word	0x00000940


	//   ....[5]....
        /*00c4*/ 	.word	0x00000ab0


	//   ....[6]....
        /*00c8*/ 	.word	0x00000c10


	//   ....[7]....
        /*00cc*/ 	.word	0x00000dc0


	//   ....[8]....
        /*00d0*/ 	.word	0x00001fc0


	//   ....[9]....
        /*00d4*/ 	.word	0x00002ea0


	//   ....[10]....
        /*00d8*/ 	.word	0x000030b0


	//   ....[11]....
        /*00dc*/ 	.word	0x000030e0


	//   ....[12]....
        /*00e0*/ 	.word	0x000038c0


	//   ....[13]....
        /*00e4*/ 	.word	0x00003af0


	//----- nvinfo : EIATTR_VRC_CTA_INIT_COUNT
	.align		4
.L_44:
        /*00e8*/ 	.byte	0x02, 0x4a
        /*00ea*/ 	.byte	0x80
	.zero		1


	//----- nvinfo : EIATTR_SYSCALL_OFFSETS
	.align		4
        /*00ec*/ 	.byte	0x04, 0x46
        /*00ee*/ 	.short	(.L_46 - .L_45)


	//   ....[0]....
.L_45:
        /*00f0*/ 	.word	0x000056f0


	//   ....[1]....
        /*00f4*/ 	.word	0x00005830


	//   ....[2]....
        /*00f8*/ 	.word	0x000060c0


	//   ....[3]....
        /*00fc*/ 	.word	0x000076e0


	//   ....[4]....
        /*0100*/ 	.word	0x00008c90


	//   ....[5]....
        /*0104*/ 	.word	0x0000a260


	//----- nvinfo : EIATTR_MBARRIER_INSTR_OFFSETS
	.align		4
.L_46:
        /*0108*/ 	.byte	0x04, 0x39
        /*010a*/ 	.short	(.L_48 - .L_47)


	//   ....[0]....
.L_47:
        /*010c*/ 	.word	0x00000610
        /*0110*/ 	.word	0x000000ff
        /*0114*/ 	.word	0x00000000
        /*0118*/ 	.short	0x0100
        /*011a*/ 	.byte	0x04
	.zero		1


	//   ....[1]....
        /*011c*/ 	.word	0x00000620
        /*0120*/ 	.word	0x000000ff
        /*0124*/ 	.word	0x00000020
        /*0128*/ 	.short	0x0100
        /*012a*/ 	.byte	0x04
	.zero		1


	//   ....[2]....
        /*012c*/ 	.word	0x00000630
        /*0130*/ 	.word	0x000000ff
        /*0134*/ 	.word	0x00000008
        /*0138*/ 	.short	0x0100
        /*013a*/ 	.byte	0x04
	.zero		1


	//   ....[3]....
        /*013c*/ 	.word	0x00000640
        /*0140*/ 	.word	0x000000ff
        /*0144*/ 	.word	0x00000028
        /*0148*/ 	.short	0x0100
        /*014a*/ 	.byte	0x04
	.zero		1


	//   ....[4]....
        /*014c*/ 	.word	0x00000650
        /*0150*/ 	.word	0x000000ff
        /*0154*/ 	.word	0x00000010
        /*0158*/ 	.short	0x0100
        /*015a*/ 	.byte	0x04
	.zero		1


	//   ....[5]....
        /*015c*/ 	.word	0x00000660
        /*0160*/ 	.word	0x000000ff
        /*0164*/ 	.word	0x00000030
        /*0168*/ 	.short	0x0100
        /*016a*/ 	.byte	0x04
	.zero		1


	//   ....[6]....
        /*016c*/ 	.word	0x00000670
        /*0170*/ 	.word	0x000000ff
        /*0174*/ 	.word	0x00000018
        /*0178*/ 	.short	0x0100
        /*017a*/ 	.byte	0x04
	.zero		1


	//   ....[7]....
        /*017c*/ 	.word	0x00000680
        /*0180*/ 	.word	0x000000ff
        /*0184*/ 	.word	0x00000038
        /*0188*/ 	.short	0x0100
        /*018a*/ 	.byte	0x04
	.zero		1


	//   ....[8]....
        /*018c*/ 	.word	0x000007b0
        /*0190*/ 	.word	0x000000ff
        /*0194*/ 	.word	0x00000040
        /*0198*/ 	.short	0x0100
        /*019a*/ 	.byte	0x04
	.zero		1


	//   ....[9]....
        /*019c*/ 	.word	0x000007c0
        /*01a0*/ 	.word	0x000000ff
        /*01a4*/ 	.word	0x00000060
        /*01a8*/ 	.short	0x0100
        /*01aa*/ 	.byte	0x04
	.zero		1


	//   ....[10]....
        /*01ac*/ 	.word	0x000007d0
        /*01b0*/ 	.word	0x000000ff
        /*01b4*/ 	.word	0x00000048
        /*01b8*/ 	.short	0x0100
        /*01ba*/ 	.byte	0x04
	.zero		1


	//   ....[11]....
        /*01bc*/ 	.word	0x000007e0
        /*01c0*/ 	.word	0x000000ff
        /*01c4*/ 	.word	0x00000068
        /*01c8*/ 	.short	0x0100
        /*01ca*/ 	.byte	0x04
	.zero		1


	//   ....[12]....
        /*01cc*/ 	.word	0x000007f0
        /*01d0*/ 	.word	0x000000ff
        /*01d4*/ 	.word	0x00000050
        /*01d8*/ 	.short	0x0100
        /*01da*/ 	.byte	0x04
	.zero		1


	//   ....[13]....
        /*01dc*/ 	.word	0x00000800
        /*01e0*/ 	.word	0x000000ff
        /*01e4*/ 	.word	0x00000070
        /*01e8*/ 	.short	0x0100
        /*01ea*/ 	.byte	0x04
	.zero		1


	//   ....[14]....
        /*01ec*/ 	.word	0x00000810
        /*01f0*/ 	.word	0x000000ff
        /*01f4*/ 	.word	0x00000058
        /*01f8*/ 	.short	0x0100
        /*01fa*/ 	.byte	0x04
	.zero		1


	//   ....[15]....
        /*01fc*/ 	.word	0x00000820
        /*0200*/ 	.word	0x000000ff
        /*0204*/ 	.word	0x00000078
        /*0208*/ 	.short	0x0100
        /*020a*/ 	.byte	0x04
	.zero		1


	//   ....[16]....
        /*020c*/ 	.word	0x00000910
        /*0210*/ 	.word	0x000000ff
        /*0214*/ 	.word	0x00000080
        /*0218*/ 	.short	0x0100
        /*021a*/ 	.byte	0x06
	.zero		1


	//   ....[17]....
        /*021c*/ 	.word	0x00000920
        /*0220*/ 	.word	0x000000ff
        /*0224*/ 	.word	0x00000088
        /*0228*/ 	.short	0x0100
        /*022a*/ 	.byte	0x06
	.zero		1


	//   ....[18]....
        /*022c*/ 	.word	0x00000a60
        /*0230*/ 	.word	0x000000ff
        /*0234*/ 	.word	0x00000090
        /*0238*/ 	.short	0x0100
        /*023a*/ 	.byte	0x06
	.zero		1


	//   ....[19]....
        /*023c*/ 	.word	0x00000a70
        /*0240*/ 	.word	0x000000ff
        /*0244*/ 	.word	0x000000a0
        /*0248*/ 	.short	0x0100
        /*024a*/ 	.byte	0x06
	.zero		1


	//   ....[20]....
        /*024c*/ 	.word	0x00000a80
        /*0250*/ 	.word	0x000000ff
        /*0254*/ 	.word	0x00000098
        /*0258*/ 	.short	0x0100
        /*025a*/ 	.byte	0x06
	.zero		1


	//   ....[21]....
        /*025c*/ 	.word	0x00000a90
        /*0260*/ 	.word	0x000000ff
        /*0264*/ 	.word	0x000000a8
        /*0268*/ 	.short	0x0100
        /*026a*/ 	.byte	0x06
	.zero		1


	//   ....[22]....
        /*026c*/ 	.word	0x00000bc0
        /*0270*/ 	.word	0x000000ff
        /*0274*/ 	.word	0x000000b0
        /*0278*/ 	.short	0x0100
        /*027a*/ 	.byte	0x04
	.zero		1


	//   ....[23]....
        /*027c*/ 	.word	0x00000bd0
        /*0280*/ 	.word	0x000000ff
        /*0284*/ 	.word	0x000000c0
        /*0288*/ 	.short	0x0100
        /*028a*/ 	.byte	0x04
	.zero		1


	//   ....[24]....
        /*028c*/ 	.word	0x00000be0
        /*0290*/ 	.word	0x000000ff
        /*0294*/ 	.word	0x000000b8
        /*0298*/ 	.short	0x0100
        /*029a*/ 	.byte	0x04
	.zero		1


	//   ....[25]....
        /*029c*/ 	.word	0x00000bf0
        /*02a0*/ 	.word	0x000000ff
        /*02a4*/ 	.word	0x000000c8
        /*02a8*/ 	.short	0x0100
        /*02aa*/ 	.byte	0x04
	.zero		1


	//   ....[26]....
        /*02ac*/ 	.word	0x00000ce0
        /*02b0*/ 	.word	0x000000ff
        /*02b4*/ 	.word	0x000000d0
        /*02b8*/ 	.short	0x0100
        /*02ba*/ 	.byte	0x04
	.zero		1


	//   ....[27]....
        /*02bc*/ 	.word	0x00000cf0
        /*02c0*/ 	.word	0x000000ff
        /*02c4*/ 	.word	0x000000e0
        /*02c8*/ 	.short	0x0100
        /*02ca*/ 	.byte	0x04
	.zero		1


	//   ....[28]....
        /*02cc*/ 	.word	0x00000d00
        /*02d0*/ 	.word	0x000000ff
        /*02d4*/ 	.word	0x000000d8
        /*02d8*/ 	.short	0x0100
        /*02da*/ 	.byte	0x04
	.zero		1


	//   ....[29]....
        /*02dc*/ 	.word	0x00000d10
        /*02e0*/ 	.word	0x000000ff
        /*02e4*/ 	.word	0x000000e8
        /*02e8*/ 	.short	0x0100
        /*02ea*/ 	.byte	0x04
	.zero		1


	//   ....[30]....
        /*02ec*/ 	.word	0x00001870
        /*02f0*/ 	.word	0x00000000
        /*02f4*/ 	.word	0x000000e0
        /*02f8*/ 	.short	0x010a
        /*02fa*/ 	.byte	0xff
	.zero		1


	//   ....[31]....
        /*02fc*/ 	.word	0x00001890
        /*0300*/ 	.word	0x00000000
        /*0304*/ 	.word	0x000000d0
        /*0308*/ 	.short	0x0101
        /*030a*/ 	.byte	0xff
	.zero		1


	//   ....[32]....
        /*030c*/ 	.word	0x00001950
        /*0310*/ 	.word	0x000000ff
        /*0314*/ 	.word	0x00000020
        /*0318*/ 	.short	0x010a
        /*031a*/ 	.byte	0x04
	.zero		1


	//   ....[33]....
        /*031c*/ 	.word	0x000019d0
        /*0320*/ 	.word	0x000000ff
        /*0324*/ 	.word	0x00000020
        /*0328*/ 	.short	0x010a
        /*032a*/ 	.byte	0x21
	.zero		1


	//   ....[34]....
        /*032c*/ 	.word	0x00001b60
        /*0330*/ 	.word	0x000000ff
        /*0334*/ 	.word	0x00000020
        /*0338*/ 	.short	0x010a
        /*033a*/ 	.byte	0x08
	.zero		1


	//   ....[35]....
        /*033c*/ 	.word	0x00001c80
        /*0340*/ 	.word	0x000000ff
        /*0344*/ 	.word	0x00000088
        /*0348*/ 	.short	0x0101
        /*034a*/ 	.byte	0x07
	.zero		1


	//   ....[36]....
        /*034c*/ 	.word	0x00001ca0
        /*0350*/ 	.word	0x000000ff
        /*0354*/ 	.word	0x00000020
        /*0358*/ 	.short	0x010a
        /*035a*/ 	.byte	0x04
	.zero		1


	//   ....[37]....
        /*035c*/ 	.word	0x00001d20
        /*0360*/ 	.word	0x000000ff
        /*0364*/ 	.word	0x00000020
        /*0368*/ 	.short	0x010a
        /*036a*/ 	.byte	0x11
	.zero		1


	//   ....[38]....
        /*036c*/ 	.word	0x00001eb0
        /*0370*/ 	.word	0x000000ff
        /*0374*/ 	.word	0x00000020
        /*0378*/ 	.short	0x010a
        /*037a*/ 	.byte	0x06
	.zero		1


	//   ....[39]....
        /*037c*/ 	.word	0x00001ff0
        /*0380*/ 	.word	0x00000003
        /*0384*/ 	.word	0x00000090
        /*0388*/ 	.short	0x010a
        /*038a*/ 	.byte	0xff
	.zero		1


	//   ....[40]....
        /*038c*/ 	.word	0x00002140
        /*0390*/ 	.word	0x00000000
        /*0394*/ 	.word	0x00000000
        /*0398*/ 	.short	0x0101
        /*039a*/ 	.byte	0xff
	.zero		1


	//   ....[41]....
        /*039c*/ 	.word	0x000026f0
        /*03a0*/ 	.word	0x000000ff
        /*03a4*/ 	.word	0x00000000
        /*03a8*/ 	.short	0x010a
        /*03aa*/ 	.byte	0x04
	.zero		1


	//   ....[42]....
        /*03ac*/ 	.word	0x00002780
        /*03b0*/ 	.word	0x000000ff
        /*03b4*/ 	.word	0x00000000
        /*03b8*/ 	.short	0x010a
        /*03ba*/ 	.byte	0x05
	.zero		1


	//   ....[43]....
        /*03bc*/ 	.word	0x00002810
        /*03c0*/ 	.word	0x000000ff
        /*03c4*/ 	.word	0x00000000
        /*03c8*/ 	.short	0x010a
        /*03ca*/ 	.byte	0x05
	.zero		1


	//   ....[44]....
        /*03cc*/ 	.word	0x000028b0
        /*03d0*/ 	.word	0x00000000
        /*03d4*/ 	.word	0x00000000
        /*03d8*/ 	.short	0x010a
        /*03da*/ 	.byte	0xff
	.zero		1


	//   ....[45]....
        /*03dc*/ 	.word	0x000029f0
        /*03e0*/ 	.word	0x00000002
        /*03e4*/ 	.word	0x000000d0
        /*03e8*/ 	.short	0x010a
        /*03ea*/ 	.byte	0xff
	.zero		1


	//   ....[46]....
        /*03ec*/ 	.word	0x00002a50
        /*03f0*/ 	.word	0x00000004
        /*03f4*/ 	.word	0x00000000
        /*03f8*/ 	.short	0x0101
        /*03fa*/ 	.byte	0xff
	.zero		1


	//   ....[47]....
        /*03fc*/ 	.word	0x00002a70
        /*0400*/ 	.word	0x000000ff
        /*0404*/ 	.word	0x000000a0
        /*0408*/ 	.short	0x010a
        /*040a*/ 	.byte	0x04
	.zero		1


	//   ....[48]....
        /*040c*/ 	.word	0x00002b90
        /*0410*/ 	.word	0x00000002
        /*0414*/ 	.word	0x00000090
        /*0418*/ 	.short	0x010a
        /*041a*/ 	.byte	0xff
	.zero		1


	//   ....[49]....
        /*041c*/ 	.word	0x00002ca0
        /*0420*/ 	.word	0x00000002
        /*0424*/ 	.word	0x00000000
        /*0428*/ 	.short	0x0101
        /*042a*/ 	.byte	0xff
	.zero		1


	//   ....[50]....
        /*042c*/ 	.word	0x00002d30
        /*0430*/ 	.word	0x000000ff
        /*0434*/ 	.word	0x000000a0
        /*0438*/ 	.short	0x0106
        /*043a*/ 	.byte	0x04
	.zero		1


	//   ....[51]....
        /*043c*/ 	.word	0x00002d50
        /*0440*/ 	.word	0x000000ff
        /*0444*/ 	.word	0x000000a0
        /*0448*/ 	.short	0x010a
        /*044a*/ 	.byte	0x04
	.zero		1


	//   ....[52]....
        /*044c*/ 	.word	0x00002de0
        /*0450*/ 	.word	0x000000ff
        /*0454*/ 	.word	0x000000a0
        /*0458*/ 	.short	0x0106
        /*045a*/ 	.byte	0x07
	.zero		1


	//   ....[53]....
        /*045c*/ 	.word	0x00002e20
        /*0460*/ 	.word	0x00000000
        /*0464*/ 	.word	0x000000a0
        /*0468*/ 	.short	0x010a
        /*046a*/ 	.byte	0xff
	.zero		1


	//   ....[54]....
        /*046c*/ 	.word	0x00003320
        /*0470*/ 	.word	0x00000000
        /*0474*/ 	.word	0x00000090
        /*0478*/ 	.short	0x010a
        /*047a*/ 	.byte	0xff
	.zero		1


	//   ....[55]....
        /*047c*/ 	.word	0x00003420
        /*0480*/ 	.word	0x00000003
        /*0484*/ 	.word	0x00000000
        /*0488*/ 	.short	0x0101
        /*048a*/ 	.byte	0xff
	.zero		1


	//   ....[56]....
        /*048c*/ 	.word	0x00003430
        /*0490*/ 	.word	0x000000ff
        /*0494*/ 	.word	0x00000000
        /*0498*/ 	.short	0x010a
        /*049a*/ 	.byte	0x04
	.zero		1


	//   ....[57]....
        /*049c*/ 	.word	0x00003450
        /*04a0*/ 	.word	0x000000ff
        /*04a4*/ 	.word	0x000000c0
        /*04a8*/ 	.short	0x010a
        /*04aa*/ 	.byte	0x12
	.zero		1


	//   ....[58]....
        /*04ac*/ 	.word	0x00003530
        /*04b0*/ 	.word	0x000000ff
        /*04b4*/ 	.word	0x00000000
        /*04b8*/ 	.short	0x010a
        /*04ba*/ 	.byte	0x06
	.zero		1


	//   ....[59]....
        /*04bc*/ 	.word	0x00003630
        /*04c0*/ 	.word	0x000000ff
        /*04c4*/ 	.word	0x00000000
        /*04c8*/ 	.short	0x010a
        /*04ca*/ 	.byte	0x04
	.zero		1


	//   ....[60]....
        /*04cc*/ 	.word	0x00003810
        /*04d0*/ 	.word	0x000000ff
        /*04d4*/ 	.word	0x00000000
        /*04d8*/ 	.short	0x010a
        /*04da*/ 	.byte	0x04
	.zero		1


	//   ....[61]....
        /*04dc*/ 	.word	0x000038a0
        /*04e0*/ 	.word	0x000000ff
        /*04e4*/ 	.word	0x00000000
        /*04e8*/ 	.short	0x010a
        /*04ea*/ 	.byte	0x04
	.zero		1


	//   ....[62]....
        /*04ec*/ 	.word	0x00003db0
        /*04f0*/ 	.word	0x0000000c
        /*04f4*/ 	.word	0x00000090
        /*04f8*/ 	.short	0x010a
        /*04fa*/ 	.byte	0xff
	.zero		1


	//   ....[63]....
        /*04fc*/ 	.word	0x00003f20
        /*0500*/ 	.word	0x00000000
        /*0504*/ 	.word	0x00000000
        /*0508*/ 	.short	0x0101
        /*050a*/ 	.byte	0xff
	.zero		1


	//   ....[64]....
        /*050c*/ 	.word	0x000043b0
        /*0510*/ 	.word	0x000000ff
        /*0514*/ 	.word	0x00000088
        /*0518*/ 	.short	0x010a
        /*051a*/ 	.byte	0x15
	.zero		1


	//   ....[65]....
        /*051c*/ 	.word	0x00004530
        /*0520*/ 	.word	0x000000ff
        /*0524*/ 	.word	0x00000060
        /*0528*/ 	.short	0x010a
        /*052a*/ 	.byte	0x15
	.zero		1


	//   ....[66]....
        /*052c*/ 	.word	0x000046a0
        /*0530*/ 	.word	0x000000ff
        /*0534*/ 	.word	0x00000040
        /*0538*/ 	.short	0x010b
        /*053a*/ 	.byte	0x15
	.zero		1


	//   ....[67]....
        /*053c*/ 	.word	0x000046b0
        /*0540*/ 	.word	0x000000ff
        /*0544*/ 	.word	0x00000000
        /*0548*/ 	.short	0x0101
        /*054a*/ 	.byte	0x28
	.zero		1


	//   ....[68]....
        /*054c*/ 	.word	0x000046c0
        /*0550*/ 	.word	0x000000ff
        /*0554*/ 	.word	0x00000068
        /*0558*/ 	.short	0x010a
        /*055a*/ 	.byte	0x15
	.zero		1


	//   ....[69]....
        /*055c*/ 	.word	0x00004810
        /*0560*/ 	.word	0x000000ff
        /*0564*/ 	.word	0x00000048
        /*0568*/ 	.short	0x010b
        /*056a*/ 	.byte	0x15
	.zero		1


	//   ....[70]....
        /*056c*/ 	.word	0x00004820
        /*0570*/ 	.word	0x000000ff
        /*0574*/ 	.word	0x00000000
        /*0578*/ 	.short	0x0101
        /*057a*/ 	.byte	0x27
	.zero		1


	//   ....[71]....
        /*057c*/ 	.word	0x00004830
        /*0580*/ 	.word	0x000000ff
        /*0584*/ 	.word	0x00000070
        /*0588*/ 	.short	0x010a
        /*058a*/ 	.byte	0x15
	.zero		1


	//   ....[72]....
        /*058c*/ 	.word	0x00004970
        /*0590*/ 	.word	0x000000ff
        /*0594*/ 	.word	0x00000050
        /*0598*/ 	.short	0x010b
        /*059a*/ 	.byte	0x15
	.zero		1


	//   ....[73]....
        /*059c*/ 	.word	0x00004980
        /*05a0*/ 	.word	0x000000ff
        /*05a4*/ 	.word	0x00000000
        /*05a8*/ 	.short	0x0101
        /*05aa*/ 	.byte	0x26
	.zero		1


	//   ....[74]....
        /*05ac*/ 	.word	0x00004990
        /*05b0*/ 	.word	0x000000ff
        /*05b4*/ 	.word	0x00000078
        /*05b8*/ 	.short	0x010a
        /*05ba*/ 	.byte	0x15
	.zero		1


	//   ....[75]....
        /*05bc*/ 	.word	0x00004b80
        /*05c0*/ 	.word	0x000000ff
        /*05c4*/ 	.word	0x00000058
        /*05c8*/ 	.short	0x010b
        /*05ca*/ 	.byte	0x15
	.zero		1


	//   ....[76]....
        /*05cc*/ 	.word	0x00004b90
        /*05d0*/ 	.word	0x000000ff
        /*05d4*/ 	.word	0x00000000
        /*05d8*/ 	.short	0x0101
        /*05da*/ 	.byte	0x25
	.zero		1


	//   ....[77]....
        /*05dc*/ 	.word	0x00004bc0
        /*05e0*/ 	.word	0x000000ff
        /*05e4*/ 	.word	0x00000060
        /*05e8*/ 	.short	0x010a
        /*05ea*/ 	.byte	0x15
	.zero		1


	//   ....[78]....
        /*05ec*/ 	.word	0x00004be0
        /*05f0*/ 	.word	0x000000ff
        /*05f4*/ 	.word	0x00000068
        /*05f8*/ 	.short	0x010a
        /*05fa*/ 	.byte	0x15
	.zero		1


	//   ....[79]....
        /*05fc*/ 	.word	0x00004c00
        /*0600*/ 	.word	0x000000ff
        /*0604*/ 	.word	0x00000070
        /*0608*/ 	.short	0x010a
        /*060a*/ 	.byte	0x15
	.zero		1


	//   ....[80]....
        /*060c*/ 	.word	0x00004c40
        /*0610*/ 	.word	0x00000000
        /*0614*/ 	.word	0x00000078
        /*0618*/ 	.short	0x010a
        /*061a*/ 	.byte	0xff
	.zero		1


	//   ....[81]....
        /*061c*/ 	.word	0x00004f80
        /*0620*/ 	.word	0x00000003
        /*0624*/ 	.word	0x00000090
        /*0628*/ 	.short	0x010a
        /*062a*/ 	.byte	0xff
	.zero		1


	//   ....[82]....
        /*062c*/ 	.word	0x00005100
        /*0630*/ 	.word	0x00000000
        /*0634*/ 	.word	0x00000000
        /*0638*/ 	.short	0x0101
        /*063a*/ 	.byte	0xff
	.zero		1


	//   ....[83]....
        /*063c*/ 	.word	0x00005c60
        /*0640*/ 	.word	0x00000003
        /*0644*/ 	.word	0x00000040
        /*0648*/ 	.short	0x010a
        /*064a*/ 	.byte	0xff
	.zero		1


	//   ....[84]....
        /*064c*/ 	.word	0x00005ca0
        /*0650*/ 	.word	0x000000b1
        /*0654*/ 	.word	0x000000b0
        /*0658*/ 	.short	0x010a
        /*065a*/ 	.byte	0xff
	.zero		1


	//   ....[85]....
        /*065c*/ 	.word	0x00005de0
        /*0660*/ 	.word	0x00000003
        /*0664*/ 	.word	0x00000040
        /*0668*/ 	.short	0x010a
        /*066a*/ 	.byte	0xff
	.zero		1


	//   ....[86]....
        /*066c*/ 	.word	0x00005f10
        /*0670*/ 	.word	0x00000000
        /*0674*/ 	.word	0x00000000
        /*0678*/ 	.short	0x0101
        /*067a*/ 	.byte	0xff
	.zero		1


	//   ....[87]....
        /*067c*/ 	.word	0x00005f90
        /*0680*/ 	.word	0x000000b1
        /*0684*/ 	.word	0x000000b0
        /*0688*/ 	.short	0x010a
        /*068a*/ 	.byte	0xff
	.zero		1


	//   ....[88]....
        /*068c*/ 	.word	0x00007340
        /*0690*/ 	.word	0x000000be
        /*0694*/ 	.word	0x00000040
        /*0698*/ 	.short	0x010a
        /*069a*/ 	.byte	0xff
	.zero		1


	//   ....[89]....
        /*069c*/ 	.word	0x00007420
        /*06a0*/ 	.word	0x000000be
        /*06a4*/ 	.word	0x00000040
        /*06a8*/ 	.short	0x010a
        /*06aa*/ 	.byte	0xff
	.zero		1


	//   ....[90]....
        /*06ac*/ 	.word	0x00007550
        /*06b0*/ 	.word	0x00000000
        /*06b4*/ 	.word	0x00000000
        /*06b8*/ 	.short	0x0101
        /*06ba*/ 	.byte	0xff
	.zero		1


	//   ....[91]....
        /*06bc*/ 	.word	0x000088f0
        /*06c0*/ 	.word	0x00000000
        /*06c4*/ 	.word	0x00000040
        /*06c8*/ 	.short	0x010a
        /*06ca*/ 	.byte	0xff
	.zero		1


	//   ....[92]....
        /*06cc*/ 	.word	0x000089d0
        /*06d0*/ 	.word	0x00000000
        /*06d4*/ 	.word	0x00000040
        /*06d8*/ 	.short	0x010a
        /*06da*/ 	.byte	0xff
	.zero		1


	//   ....[93]....
        /*06dc*/ 	.word	0x00008b20
        /*06e0*/ 	.word	0x00000002
        /*06e4*/ 	.word	0x00000000
        /*06e8*/ 	.short	0x0101
        /*06ea*/ 	.byte	0xff
	.zero		1


	//   ....[94]....
        /*06ec*/ 	.word	0x00009ed0
        /*06f0*/ 	.word	0x00000000
        /*06f4*/ 	.word	0x00000040
        /*06f8*/ 	.short	0x010a
        /*06fa*/ 	.byte	0xff
	.zero		1


	//   ....[95]....
        /*06fc*/ 	.word	0x00009fb0
        /*0700*/ 	.word	0x00000000
        /*0704*/ 	.word	0x00000040
        /*0708*/ 	.short	0x010a
        /*070a*/ 	.byte	0xff
	.zero		1


	//   ....[96]....
        /*070c*/ 	.word	0x0000a100
        /*0710*/ 	.word	0x00000002
        /*0714*/ 	.word	0x00000000
        /*0718*/ 	.short	0x0101
        /*071a*/ 	.byte	0xff
	.zero		1


	//   ....[97]....
        /*071c*/ 	.word	0x0000a700
        /*0720*/ 	.word	0x000000ff
        /*0724*/ 	.word	0x00000000
        /*0728*/ 	.short	0x0101
        /*072a*/ 	.byte	0x04
	.zero		1


	//   ....[98]....
        /*072c*/ 	.word	0x0000b590
        /*0730*/ 	.word	0x00000000
        /*0734*/ 	.word	0x000000e0
        /*0738*/ 	.short	0x010a
        /*073a*/ 	.byte	0xff
	.zero		1


	//   ....[99]....
        /*073c*/ 	.word	0x0000b5f0
        /*0740*/ 	.word	0x00000000
        /*0744*/ 	.word	0x00000020
        /*0748*/ 	.short	0x010a
        /*074a*/ 	.byte	0xff
	.zero		1


	//   ....[100]....
        /*074c*/ 	.word	0x0000b650
        /*0750*/ 	.word	0x00000000
        /*0754*/ 	.word	0x00000020
        /*0758*/ 	.short	0x010a
        /*075a*/ 	.byte	0xff
	.zero		1


	//   ....[101]....
        /*075c*/ 	.word	0x0000b6a0
        /*0760*/ 	.word	0x00000003
        /*0764*/ 	.word	0x00000090
        /*0768*/ 	.short	0x010a
        /*076a*/ 	.byte	0xff
	.zero		1


	//   ....[102]....
        /*076c*/ 	.word	0x0000b700
        /*0770*/ 	.word	0x00000000
        /*0774*/ 	.word	0x00000000
        /*0778*/ 	.short	0x010a
        /*077a*/ 	.byte	0xff
	.zero		1


	//   ....[103]....
        /*077c*/ 	.word	0x0000b760
        /*0780*/ 	.word	0x00000000
        /*0784*/ 	.word	0x00000000
        /*0788*/ 	.short	0x010a
        /*078a*/ 	.byte	0xff
	.zero		1


	//   ....[104]....
        /*078c*/ 	.word	0x0000b7c0
        /*0790*/ 	.word	0x00000000
        /*0794*/ 	.word	0x00000000
        /*0798*/ 	.short	0x010a
        /*079a*/ 	.byte	0xff
	.zero		1


	//   ....[105]....
        /*079c*/ 	.word	0x0000b810
        /*07a0*/ 	.word	0x00000002
        /*07a4*/ 	.word	0x000000d0
        /*07a8*/ 	.short	0x010a
        /*07aa*/ 	.byte	0xff
	.zero		1


	//   ....[106]....
        /*07ac*/ 	.word	0x0000b870
        /*07b0*/ 	.word	0x00000002
        /*07b4*/ 	.word	0x000000a0
        /*07b8*/ 	.short	0x010a
        /*07ba*/ 	.byte	0xff
	.zero		1


	//   ....[107]....
        /*07bc*/ 	.word	0x0000b8c0
        /*07c0*/ 	.word	0x00000002
        /*07c4*/ 	.word	0x00000090
        /*07c8*/ 	.short	0x010a
        /*07ca*/ 	.byte	0xff
	.zero		1


	//   ....[108]....
        /*07cc*/ 	.word	0x0000b920
        /*07d0*/ 	.word	0x00000000
        /*07d4*/ 	.word	0x000000a0
        /*07d8*/ 	.short	0x010a
        /*07da*/ 	.byte	0xff
	.zero		1


	//   ....[109]....
        /*07dc*/ 	.word	0x0000b970
        /*07e0*/ 	.word	0x00000000
        /*07e4*/ 	.word	0x00000090
        /*07e8*/ 	.short	0x010a
        /*07ea*/ 	.byte	0xff
	.zero		1


	//   ....[110]....
        /*07ec*/ 	.word	0x0000b9d0
        /*07f0*/ 	.word	0x00000003
        /*07f4*/ 	.word	0x000000c0
        /*07f8*/ 	.short	0x010a
        /*07fa*/ 	.byte	0xff
	.zero		1


	//   ....[111]....
        /*07fc*/ 	.word	0x0000ba30
        /*0800*/ 	.word	0x00000000
        /*0804*/ 	.word	0x00000000
        /*0808*/ 	.short	0x010a
        /*080a*/ 	.byte	0xff
	.zero		1


	//   ....[112]....
        /*080c*/ 	.word	0x0000ba90
        /*0810*/ 	.word	0x00000000
        /*0814*/ 	.word	0x00000000
        /*0818*/ 	.short	0x010a
        /*081a*/ 	.byte	0xff
	.zero		1


	//   ....[113]....
        /*081c*/ 	.word	0x0000baf0
        /*0820*/ 	.word	0x00000000
        /*0824*/ 	.word	0x00000000
        /*0828*/ 	.short	0x010a
        /*082a*/ 	.byte	0xff
	.zero		1


	//   ....[114]....
        /*082c*/ 	.word	0x0000bb40
        /*0830*/ 	.word	0x0000000c
        /*0834*/ 	.word	0x00000090
        /*0838*/ 	.short	0x010a
        /*083a*/ 	.byte	0xff
	.zero		1


	//   ....[115]....
        /*083c*/ 	.word	0x0000bba0
        /*0840*/ 	.word	0x00000000
        /*0844*/ 	.word	0x00000088
        /*0848*/ 	.short	0x010a
        /*084a*/ 	.byte	0xff
	.zero		1


	//   ....[116]....
        /*084c*/ 	.word	0x0000bc00
        /*0850*/ 	.word	0x00000000
        /*0854*/ 	.word	0x00000060
        /*0858*/ 	.short	0x010a
        /*085a*/ 	.byte	0xff
	.zero		1


	//   ....[117]....
        /*085c*/ 	.word	0x0000bc60
        /*0860*/ 	.word	0x00000000
        /*0864*/ 	.word	0x00000068
        /*0868*/ 	.short	0x010a
        /*086a*/ 	.byte	0xff
	.zero		1


	//   ....[118]....
        /*086c*/ 	.word	0x0000bcc0
        /*0870*/ 	.word	0x00000000
        /*0874*/ 	.word	0x00000070
        /*0878*/ 	.short	0x010a
        /*087a*/ 	.byte	0xff
	.zero		1


	//   ....[119]....
        /*087c*/ 	.word	0x0000bd20
        /*0880*/ 	.word	0x00000000
        /*0884*/ 	.word	0x00000078
        /*0888*/ 	.short	0x010a
        /*088a*/ 	.byte	0xff
	.zero		1


	//   ....[120]....
        /*088c*/ 	.word	0x0000bd80
        /*0890*/ 	.word	0x00000000
        /*0894*/ 	.word	0x00000060
        /*0898*/ 	.short	0x010a
        /*089a*/ 	.byte	0xff
	.zero		1


	//   ....[121]....
        /*089c*/ 	.word	0x0000bde0
        /*08a0*/ 	.word	0x00000000
        /*08a4*/ 	.word	0x00000068
        /*08a8*/ 	.short	0x010a
        /*08aa*/ 	.byte	0xff
	.zero		1


	//   ....[122]....
        /*08ac*/ 	.word	0x0000be40
        /*08b0*/ 	.word	0x00000000
        /*08b4*/ 	.word	0x00000070
        /*08b8*/ 	.short	0x010a
        /*08ba*/ 	.byte	0xff
	.zero		1


	//   ....[123]....
        /*08bc*/ 	.word	0x0000be90
        /*08c0*/ 	.word	0x00000003
        /*08c4*/ 	.word	0x00000090
        /*08c8*/ 	.short	0x010a
        /*08ca*/ 	.byte	0xff
	.zero		1


	//   ....[124]....
        /*08cc*/ 	.word	0x0000bee0
        /*08d0*/ 	.word	0x00000003
        /*08d4*/ 	.word	0x00000040
        /*08d8*/ 	.short	0x010a
        /*08da*/ 	.byte	0xff
	.zero		1


	//   ....[125]....
        /*08dc*/ 	.word	0x0000bf30
        /*08e0*/ 	.word	0x000000b1
        /*08e4*/ 	.word	0x000000b0
        /*08e8*/ 	.short	0x010a
        /*08ea*/ 	.byte	0xff
	.zero		1


	//   ....[126]....
        /*08ec*/ 	.word	0x0000bf80
        /*08f0*/ 	.word	0x000000be
        /*08f4*/ 	.word	0x00000040
        /*08f8*/ 	.short	0x010a
        /*08fa*/ 	.byte	0xff
	.zero		1


	//   ....[127]....
        /*08fc*/ 	.word	0x0000bfd0
        /*0900*/ 	.word	0x00000000
        /*0904*/ 	.word	0x00000040
        /*0908*/ 	.short	0x010a
        /*090a*/ 	.byte	0xff
	.zero		1


	//   ....[128]....
        /*090c*/ 	.word	0x0000c020
        /*0910*/ 	.word	0x00000000
        /*0914*/ 	.word	0x00000040
        /*0918*/ 	.short	0x010a
        /*091a*/ 	.byte	0xff
	.zero		1


	//----- nvinfo : EIATTR_NUM_MBARRIERS
	.align		4
.L_48:
        /*091c*/ 	.byte	0x03, 0x38
        /*091e*/ 	.short	0x001e


	//----- nvinfo : EIATTR_EXIT_INSTR_OFFSETS
	.align		4
        /*0920*/ 	.byte	0x04, 0x1c
        /*0922*/ 	.short	(.L_50 - .L_49)


	//   ....[0]....
.L_49:
        /*0924*/ 	.word	0x000028e0


	//   ....[1]....
        /*0928*/ 	.word	0x00002df0


	//   ....[2]....
        /*092c*/ 	.word	0x00002e50


	//   ....[3]....
        /*0930*/ 	.word	0x00003b00


	//   ....[4]....
        /*0934*/ 	.word	0x00004c70


	//   ....[5]....
        /*0938*/ 	.word	0x00004cb0


	//   ....[6]....
        /*093c*/ 	.word	0x0000b580


	//----- nvinfo : EIATTR_MAX_THREADS
	.align		4
.L_50:
        /*0940*/ 	.byte	0x04, 0x05
        /*0942*/ 	.short	(.L_52 - .L_51)
.L_51:
        /*0944*/ 	.word	0x00000100
        /*0948*/ 	.word	0x00000001
        /*094c*/ 	.word	0x00000001


	//----- nvinfo : EIATTR_CRS_STACK_SIZE
	.align		4
.L_52:
        /*0950*/ 	.byte	0x04, 0x1e
        /*0952*/ 	.short	(.L_54 - .L_53)
.L_53:
        /*0954*/ 	.word	0x00000000


	//----- nvinfo : EIATTR_CBANK_PARAM_SIZE
	.align		4
.L_54:
        /*0958*/ 	.byte	0x03, 0x19
        /*095a*/ 	.short	0x0800


	//----- nvinfo : EIATTR_PARAM_CBANK
	.align		4
        /*095c*/ 	.byte	0x04, 0x0a
        /*095e*/ 	.short	(.L_56 - .L_55)
	.align		4
.L_55:
        /*0960*/ 	.word	index@(.nv.constant0._ZN7cutlass13device_kernelINS_4gemm6kernel13GemmUniversalIN4cute5tupleIJiiiiEEENS1_10collective13CollectiveMmaINS1_35MainloopSm100TmaUmmaWarpSpecializedILi4ELi2ELi2ENS5_IJNS4_1CILi1EEENSA_ILi2EEESB_EEEEENS5_IJNSA_ILi128EEENSA_ILi256EEENSA_ILi32EEEEEENS_12float_e5m2_tENS5_IJlSB_lEEESJ_SK_NS4_8TiledMMAINS4_8MMA_AtomIJNS4_10MMA_TraitsINS4_19SM100_MMA_F8F6F4_SSEJSJ_SJ_fSF_SG_NS4_17integral_constantINS4_4UMMA5MajorELSR_0EEESS_NSP_INSQ_7ScaleInELST_0EEESU_EEEEEENS4_6LayoutINS5_IJSB_SB_SB_EEENS5_IJNSA_ILi0EEESZ_SZ_EEEEENS5_IJNS4_10UnderscoreES12_S12_EEEEENS4_23SM90_TMA_LOAD_MULTICASTENS4_14ComposedLayoutINS4_7SwizzleILi1ELi4ELi3EEENS4_18smem_ptr_flag_bitsILi8EEENSX_INS5_IJNSA_ILi8EEESH_EEENS5_IJSH_SB_EEEEEEEvNS4_8identityENS4_13SM90_TMA_LOADES1F_vS1G_EENS_8epilogue10collective18CollectiveEpilogueINS1J_23Sm100TmaWarpSpecializedILi4ELi2ELi64ELb0ELb0EEEJSI_NS5_IJNSX_ISF_SB_EENSX_INSA_ILi64EEESB_EEEEESJ_SK_SJ_SK_NS1J_6fusion15FusionCallbacksIS1N_NS1S_17LinearCombinationISJ_fSJ_fLNS_15FloatRoundStyleE2EEESI_S1R_JEEENS4_5SM1004TMEM4LOAD26SM100_TMEM_LOAD_32dp32b64xES1H_NS16_INS17_ILi2ELi4ELi3EEES1A_NSX_INS5_IJS1B_S1P_EEENS5_IJS1P_SB_EEEEEEENS4_39AutoVectorizingCopyWithAssumedAlignmentILi128EEENS4_14SM90_TMA_STOREES26_S28_S28_EEEvvEEEEvNT_6ParamsE)
        /*0964*/ 	.short	0x0380
        /*0966*/ 	.short	0x0800


	//----- nvinfo : EIATTR_SW_WAR
	.align		4
.L_56:
        /*0968*/ 	.byte	0x04, 0x36
        /*096a*/ 	.short	(.L_58 - .L_57)
.L_57:
        /*096c*/ 	.word	0x00000008
.L_58:


//--------------------- .nv.callgraph             --------------------------
	.section	.nv.callgraph,"",@"SHT_CUDA_CALLGRAPH"
	.align	4
	.sectionentsize	8
	.align		4
        /*0000*/ 	.word	0x00000000
	.align		4
        /*0004*/ 	.word	0xffffffff
	.align		4
        /*0008*/ 	.word	index@(_ZN7cutlass13device_kernelINS_4gemm6kernel13GemmUniversalIN4cute5tupleIJiiiiEEENS1_10collective13CollectiveMmaINS1_35MainloopSm100TmaUmmaWarpSpecializedILi4ELi2ELi2ENS5_IJNS4_1CILi1EEENSA_ILi2EEESB_EEEEENS5_IJNSA_ILi128EEENSA_ILi256EEENSA_ILi32EEEEEENS_12float_e5m2_tENS5_IJlSB_lEEESJ_SK_NS4_8TiledMMAINS4_8MMA_AtomIJNS4_10MMA_TraitsINS4_19SM100_MMA_F8F6F4_SSEJSJ_SJ_fSF_SG_NS4_17integral_constantINS4_4UMMA5MajorELSR_0EEESS_NSP_INSQ_7ScaleInELST_0EEESU_EEEEEENS4_6LayoutINS5_IJSB_SB_SB_EEENS5_IJNSA_ILi0EEESZ_SZ_EEEEENS5_IJNS4_10UnderscoreES12_S12_EEEEENS4_23SM90_TMA_LOAD_MULTICASTENS4_14ComposedLayoutINS4_7SwizzleILi1ELi4ELi3EEENS4_18smem_ptr_flag_bitsILi8EEENSX_INS5_IJNSA_ILi8EEESH_EEENS5_IJSH_SB_EEEEEEEvNS4_8identityENS4_13SM90_TMA_LOADES1F_vS1G_EENS_8epilogue10collective18CollectiveEpilogueINS1J_23Sm100TmaWarpSpecializedILi4ELi2ELi64ELb0ELb0EEEJSI_NS5_IJNSX_ISF_SB_EENSX_INSA_ILi64EEESB_EEEEESJ_SK_SJ_SK_NS1J_6fusion15FusionCallbacksIS1N_NS1S_17LinearCombinationISJ_fSJ_fLNS_15FloatRoundStyleE2EEESI_S1R_JEEENS4_5SM1004TMEM4LOAD26SM100_TMEM_LOAD_32dp32b64xES1H_NS16_INS17_ILi2ELi4ELi3EEES1A_NSX_INS5_IJS1B_S1P_EEENS5_IJS1P_SB_EEEEEEENS4_39AutoVectorizingCopyWithAssumedAlignmentILi128EEENS4_14SM90_TMA_STOREES26_S28_S28_EEEvvEEEEvNT_6ParamsE)
	.align		4
        /*000c*/ 	.word	index@(__assertfail)
	.align		4
        /*0010*/ 	.word	0x00000000
	.align		4
        /*0014*/ 	.word	0xfffffffe
	.align		4
        /*0018*/ 	.word	0x00000000
	.align		4
        /*001c*/ 	.word	0xfffffffd
	.align		4
        /*0020*/ 	.word	0x00000000
	.align		4
        /*0024*/ 	.word	0xfffffffc


//--------------------- .nv.constant4             --------------------------
	.section	.nv.constant4,"a",@progbits
	.align	8
	.align		8
.nv.constant4:
        /*0000*/ 	.dword	__assertfail
	.align		8
        /*0008*/ 	.dword	__unnamed_1
	.align		8
        /*0010*/ 	.dword	__unnamed_2
	.align		8
        /*0018*/ 	.dword	__unnamed_3
	.align		8
        /*0020*/ 	.dword	_ZN39_INTERNAL_e34a54c2_4_k_cu_17c4a338_84664cuda3std3__45__cpo5beginE
	.align		8
        /*0028*/ 	.dword	_ZN39_INTERNAL_e34a54c2_4_k_cu_17c4a338_84664cuda3std3__45__cpo3endE
	.align		8
        /*0030*/ 	.dword	_ZN39_INTERNAL_e34a54c2_4_k_cu_17c4a338_84664cuda3std3__45__cpo6cbeginE
	.align		8
        /*0038*/ 	.dword	_ZN39_INTERNAL_e34a54c2_4_k_cu_17c4a338_84664cuda3std3__45__cpo4cendE
	.align		8
        /*0040*/ 	.dword	_ZN39_INTERNAL_e34a54c2_4_k_cu_17c4a338_84664cuda3std3__441_GLOBAL__N__e34a54c2_4_k_cu_17c4a338_84666ignoreE
	.align		8
        /*0048*/ 	.dword	_ZN39_INTERNAL_e34a54c2_4_k_cu_17c4a338_84664cuda3std3__419piecewise_constructE
	.align		8
        /*0050*/ 	.dword	_ZN39_INTERNAL_e34a54c2_4_k_cu_17c4a338_84664cuda3std3__48in_placeE
	.align		8
        /*0058*/ 	.dword	_ZN39_INTERNAL_e34a54c2_4_k_cu_17c4a338_84664cuda3std6ranges3__45__cpo4swapE
	.align		8
        /*0060*/ 	.dword	_ZN39_INTERNAL_e34a54c2_4_k_cu_17c4a338_84664cuda3std6ranges3__45__cpo9iter_moveE
	.align		8
        /*0068*/ 	.dword	_ZN39_INTERNAL_e34a54c2_4_k_cu_17c4a338_84664cute7productE
	.align		8
        /*0070*/ 	.dword	_ZN39_INTERNAL_e34a54c2_4_k_cu_17c4a338_84664cute1_E
	.align		8
        /*0078*/ 	.dword	$str$25
	.align		8
        /*0080*/ 	.dword	$str$26
	.align		8
        /*0088*/ 	.dword	$str$27
	.align		8
        /*0090*/ 	.dword	$str$28


//--------------------- .text._ZN7cutlass13device_kernelINS_4gemm6kernel13GemmUniversalIN4cute5tupleIJiiiiEEENS1_10collective13CollectiveMmaINS1_35MainloopSm100TmaUmmaWarpSpecializedILi4ELi2ELi2ENS5_IJNS4_1CILi1EEENSA_ILi2EEESB_EEEEENS5_IJNSA_ILi128EEENSA_ILi256EEENSA_ILi32EEEEEENS_12float_e5m2_tENS5_IJlSB_lEEESJ_SK_NS4_8TiledMMAINS4_8MMA_AtomIJNS4_10MMA_TraitsINS4_19SM100_MMA_F8F6F4_SSEJSJ_SJ_fSF_SG_NS4_17integral_constantINS4_4UMMA5MajorELSR_0EEESS_NSP_INSQ_7ScaleInELST_0EEESU_EEEEEENS4_6LayoutINS5_IJSB_SB_SB_EEENS5_IJNSA_ILi0EEESZ_SZ_EEEEENS5_IJNS4_10UnderscoreES12_S12_EEEEENS4_23SM90_TMA_LOAD_MULTICASTENS4_14ComposedLayoutINS4_7SwizzleILi1ELi4ELi3EEENS4_18smem_ptr_flag_bitsILi8EEENSX_INS5_IJNSA_ILi8EEESH_EEENS5_IJSH_SB_EEEEEEEvNS4_8identityENS4_13SM90_TMA_LOADES1F_vS1G_EENS_8epilogue10collective18CollectiveEpilogueINS1J_23Sm100TmaWarpSpecializedILi4ELi2ELi64ELb0ELb0EEEJSI_NS5_IJNSX_ISF_SB_EENSX_INSA_ILi64EEESB_EEEEESJ_SK_SJ_SK_NS1J_6fusion15FusionCallbacksIS1N_NS1S_17LinearCombinationISJ_fSJ_fLNS_15FloatRoundStyleE2EEESI_S1R_JEEENS4_5SM1004TMEM4LOAD26SM100_TMEM_LOAD_32dp32b64xES1H_NS16_INS17_ILi2ELi4ELi3EEES1A_NSX_INS5_IJS1B_S1P_EEENS5_IJS1P_SB_EEEEEEENS4_39AutoVectorizingCopyWithAssumedAlignmentILi128EEENS4_14SM90_TMA_STOREES26_S28_S28_EEEvvEEEEvNT_6ParamsE --------------------------
	.section	.text._ZN7cutlass13device_kernelINS_4gemm6kernel13GemmUniversalIN4cute5tupleIJiiiiEEENS1_10collective13CollectiveMmaINS1_35MainloopSm100TmaUmmaWarpSpecializedILi4ELi2ELi2ENS5_IJNS4_1CILi1EEENSA_ILi2EEESB_EEEEENS5_IJNSA_ILi128EEENSA_ILi256EEENSA_ILi32EEEEEENS_12float_e5m2_tENS5_IJlSB_lEEESJ_SK_NS4_8TiledMMAINS4_8MMA_AtomIJNS4_10MMA_TraitsINS4_19SM100_MMA_F8F6F4_SSEJSJ_SJ_fSF_SG_NS4_17integral_constantINS4_4UMMA5MajorELSR_0EEESS_NSP_INSQ_7ScaleInELST_0EEESU_EEEEEENS4_6LayoutINS5_IJSB_SB_SB_EEENS5_IJNSA_ILi0EEESZ_SZ_EEEEENS5_IJNS4_10UnderscoreES12_S12_EEEEENS4_23SM90_TMA_LOAD_MULTICASTENS4_14ComposedLayoutINS4_7SwizzleILi1ELi4ELi3EEENS4_18smem_ptr_flag_bitsILi8EEENSX_INS5_IJNSA_ILi8EEESH_EEENS5_IJSH_SB_EEEEEEEvNS4_8identityENS4_13SM90_TMA_LOADES1F_vS1G_EENS_8epilogue10collective18CollectiveEpilogueINS1J_23Sm100TmaWarpSpecializedILi4ELi2ELi64ELb0ELb0EEEJSI_NS5_IJNSX_ISF_SB_EENSX_INSA_ILi64EEESB_EEEEESJ_SK_SJ_SK_NS1J_6fusion15FusionCallbacksIS1N_NS1S_17LinearCombinationISJ_fSJ_fLNS_15FloatRoundStyleE2EEESI_S1R_JEEENS4_5SM1004TMEM4LOAD26SM100_TMEM_LOAD_32dp32b64xES1H_NS16_INS17_ILi2ELi4ELi3EEES1A_NSX_INS5_IJS1B_S1P_EEENS5_IJS1P_SB_EEEEEEENS4_39AutoVectorizingCopyWithAssumedAlignmentILi128EEENS4_14SM90_TMA_STOREES26_S28_S28_EEEvvEEEEvNT_6ParamsE,"ax",@progbits
	.align	128
.text._ZN7cutlass13device_kernelINS_4gemm6kernel13GemmUniversalIN4cute5tupleIJiiiiEEENS1_10collective13CollectiveMmaINS1_35MainloopSm100TmaUmmaWarpSpecializedILi4ELi2ELi2ENS5_IJNS4_1CILi1EEENSA_ILi2EEESB_EEEEENS5_IJNSA_ILi128EEENSA_ILi256EEENSA_ILi32EEEEEENS_12float_e5m2_tENS5_IJlSB_lEEESJ_SK_NS4_8TiledMMAINS4_8MMA_AtomIJNS4_10MMA_TraitsINS4_19SM100_MMA_F8F6F4_SSEJSJ_SJ_fSF_SG_NS4_17integral_constantINS4_4UMMA5MajorELSR_0EEESS_NSP_INSQ_7ScaleInELST_0EEESU_EEEEEENS4_6LayoutINS5_IJSB_SB_SB_EEENS5_IJNSA_ILi0EEESZ_SZ_EEEEENS5_IJNS4_10UnderscoreES12_S12_EEEEENS4_23SM90_TMA_LOAD_MULTICASTENS4_14ComposedLayoutINS4_7SwizzleILi1ELi4ELi3EEENS4_18smem_ptr_flag_bitsILi8EEENSX_INS5_IJNSA_ILi8EEESH_EEENS5_IJSH_SB_EEEEEEEvNS4_8identityENS4_13SM90_TMA_LOADES1F_vS1G_EENS_8epilogue10collective18CollectiveEpilogueINS1J_23Sm100TmaWarpSpecializedILi4ELi2ELi64ELb0ELb0EEEJSI_NS5_IJNSX_ISF_SB_EENSX_INSA_ILi64EEESB_EEEEESJ_SK_SJ_SK_NS1J_6fusion15FusionCallbacksIS1N_NS1S_17LinearCombinationISJ_fSJ_fLNS_15FloatRoundStyleE2EEESI_S1R_JEEENS4_5SM1004TMEM4LOAD26SM100_TMEM_LOAD_32dp32b64xES1H_NS16_INS17_ILi2ELi4ELi3EEES1A_NSX_INS5_IJS1B_S1P_EEENS5_IJS1P_SB_EEEEEEENS4_39AutoVectorizingCopyWithAssumedAlignmentILi128EEENS4_14SM90_TMA_STOREES26_S28_S28_EEEvvEEEEvNT_6ParamsE:
        .type           _ZN7cutlass13device_kernelINS_4gemm6kernel13GemmUniversalIN4cute5tupleIJiiiiEEENS1_10collective13CollectiveMmaINS1_35MainloopSm100TmaUmmaWarpSpecializedILi4ELi2ELi2ENS5_IJNS4_1CILi1EEENSA_ILi2EEESB_EEEEENS5_IJNSA_ILi128EEENSA_ILi256EEENSA_ILi32EEEEEENS_12float_e5m2_tENS5_IJlSB_lEEESJ_SK_NS4_8TiledMMAINS4_8MMA_AtomIJNS4_10MMA_TraitsINS4_19SM100_MMA_F8F6F4_SSEJSJ_SJ_fSF_SG_NS4_17integral_constantINS4_4UMMA5MajorELSR_0EEESS_NSP_INSQ_7ScaleInELST_0EEESU_EEEEEENS4_6LayoutINS5_IJSB_SB_SB_EEENS5_IJNSA_ILi0EEESZ_SZ_EEEEENS5_IJNS4_10UnderscoreES12_S12_EEEEENS4_23SM90_TMA_LOAD_MULTICASTENS4_14ComposedLayoutINS4_7SwizzleILi1ELi4ELi3EEENS4_18smem_ptr_flag_bitsILi8EEENSX_INS5_IJNSA_ILi8EEESH_EEENS5_IJSH_SB_EEEEEEEvNS4_8identityENS4_13SM90_TMA_LOADES1F_vS1G_EENS_8epilogue10collective18CollectiveEpilogueINS1J_23Sm100TmaWarpSpecializedILi4ELi2ELi64ELb0ELb0EEEJSI_NS5_IJNSX_ISF_SB_EENSX_INSA_ILi64EEESB_EEEEESJ_SK_SJ_SK_NS1J_6fusion15FusionCallbacksIS1N_NS1S_17LinearCombinationISJ_fSJ_fLNS_15FloatRoundStyleE2EEESI_S1R_JEEENS4_5SM1004TMEM4LOAD26SM100_TMEM_LOAD_32dp32b64xES1H_NS16_INS17_ILi2ELi4ELi3EEES1A_NSX_INS5_IJS1B_S1P_EEENS5_IJS1P_SB_EEEEEEENS4_39AutoVectorizingCopyWithAssumedAlignmentILi128EEENS4_14SM90_TMA_STOREES26_S28_S28_EEEvvEEEEvNT_6ParamsE,@function
        .size           _ZN7cutlass13device_kernelINS_4gemm6kernel13GemmUniversalIN4cute5tupleIJiiiiEEENS1_10collective13CollectiveMmaINS1_35MainloopSm100TmaUmmaWarpSpecializedILi4ELi2ELi2ENS5_IJNS4_1CILi1EEENSA_ILi2EEESB_EEEEENS5_IJNSA_ILi128EEENSA_ILi256EEENSA_ILi32EEEEEENS_12float_e5m2_tENS5_IJlSB_lEEESJ_SK_NS4_8TiledMMAINS4_8MMA_AtomIJNS4_10MMA_TraitsINS4_19SM100_MMA_F8F6F4_SSEJSJ_SJ_fSF_SG_NS4_17integral_constantINS4_4UMMA5MajorELSR_0EEESS_NSP_INSQ_7ScaleInELST_0EEESU_EEEEEENS4_6LayoutINS5_IJSB_SB_SB_EEENS5_IJNSA_ILi0EEESZ_SZ_EEEEENS5_IJNS4_10UnderscoreES12_S12_EEEEENS4_23SM90_TMA_LOAD_MULTICASTENS4_14ComposedLayoutINS4_7SwizzleILi1ELi4ELi3EEENS4_18smem_ptr_flag_bitsILi8EEENSX_INS5_IJNSA_ILi8EEESH_EEENS5_IJSH_SB_EEEEEEEvNS4_8identityENS4_13SM90_TMA_LOADES1F_vS1G_EENS_8epilogue10collective18CollectiveEpilogueINS1J_23Sm100TmaWarpSpecializedILi4ELi2ELi64ELb0ELb0EEEJSI_NS5_IJNSX_ISF_SB_EENSX_INSA_ILi64EEESB_EEEEESJ_SK_SJ_SK_NS1J_6fusion15FusionCallbacksIS1N_NS1S_17LinearCombinationISJ_fSJ_fLNS_15FloatRoundStyleE2EEESI_S1R_JEEENS4_5SM1004TMEM4LOAD26SM100_TMEM_LOAD_32dp32b64xES1H_NS16_INS17_ILi2ELi4ELi3EEES1A_NSX_INS5_IJS1B_S1P_EEENS5_IJS1P_SB_EEEEEEENS4_39AutoVectorizingCopyWithAssumedAlignmentILi128EEENS4_14SM90_TMA_STOREES26_S28_S28_EEEvvEEEEvNT_6ParamsE,(.L_x_174 - _ZN7cutlass13device_kernelINS_4gemm6kernel13GemmUniversalIN4cute5tupleIJiiiiEEENS1_10collective13CollectiveMmaINS1_35MainloopSm100TmaUmmaWarpSpecializedILi4ELi2ELi2ENS5_IJNS4_1CILi1EEENSA_ILi2EEESB_EEEEENS5_IJNSA_ILi128EEENSA_ILi256EEENSA_ILi32EEEEEENS_12float_e5m2_tENS5_IJlSB_lEEESJ_SK_NS4_8TiledMMAINS4_8MMA_AtomIJNS4_10MMA_TraitsINS4_19SM100_MMA_F8F6F4_SSEJSJ_SJ_fSF_SG_NS4_17integral_constantINS4_4UMMA5MajorELSR_0EEESS_NSP_INSQ_7ScaleInELST_0EEESU_EEEEEENS4_6LayoutINS5_IJSB_SB_SB_EEENS5_IJNSA_ILi0EEESZ_SZ_EEEEENS5_IJNS4_10UnderscoreES12_S12_EEEEENS4_23SM90_TMA_LOAD_MULTICASTENS4_14ComposedLayoutINS4_7SwizzleILi1ELi4ELi3EEENS4_18smem_ptr_flag_bitsILi8EEENSX_INS5_IJNSA_ILi8EEESH_EEENS5_IJSH_SB_EEEEEEEvNS4_8identityENS4_13SM90_TMA_LOADES1F_vS1G_EENS_8epilogue10collective18CollectiveEpilogueINS1J_23Sm100TmaWarpSpecializedILi4ELi2ELi64ELb0ELb0EEEJSI_NS5_IJNSX_ISF_SB_EENSX_INSA_ILi64EEESB_EEEEESJ_SK_SJ_SK_NS1J_6fusion15FusionCallbacksIS1N_NS1S_17LinearCombinationISJ_fSJ_fLNS_15FloatRoundStyleE2EEESI_S1R_JEEENS4_5SM1004TMEM4LOAD26SM100_TMEM_LOAD_32dp32b64xES1H_NS16_INS17_ILi2ELi4ELi3EEES1A_NSX_INS5_IJS1B_S1P_EEENS5_IJS1P_SB_EEEEEEENS4_39AutoVectorizingCopyWithAssumedAlignmentILi128EEENS4_14SM90_TMA_STOREES26_S28_S28_EEEvvEEEEvNT_6ParamsE)
        .other          _ZN7cutlass13device_kernelINS_4gemm6kernel13GemmUniversalIN4cute5tupleIJiiiiEEENS1_10collective13CollectiveMmaINS1_35MainloopSm100TmaUmmaWarpSpecializedILi4ELi2ELi2ENS5_IJNS4_1CILi1EEENSA_ILi2EEESB_EEEEENS5_IJNSA_ILi128EEENSA_ILi256EEENSA_ILi32EEEEEENS_12float_e5m2_tENS5_IJlSB_lEEESJ_SK_NS4_8TiledMMAINS4_8MMA_AtomIJNS4_10MMA_TraitsINS4_19SM100_MMA_F8F6F4_SSEJSJ_SJ_fSF_SG_NS4_17integral_constantINS4_4UMMA5MajorELSR_0EEESS_NSP_INSQ_7ScaleInELST_0EEESU_EEEEEENS4_6LayoutINS5_IJSB_SB_SB_EEENS5_IJNSA_ILi0EEESZ_SZ_EEEEENS5_IJNS4_10UnderscoreES12_S12_EEEEENS4_23SM90_TMA_LOAD_MULTICASTENS4_14ComposedLayoutINS4_7SwizzleILi1ELi4ELi3EEENS4_18smem_ptr_flag_bitsILi8EEENSX_INS5_IJNSA_ILi8EEESH_EEENS5_IJSH_SB_EEEEEEEvNS4_8identityENS4_13SM90_TMA_LOADES1F_vS1G_EENS_8epilogue10collective18CollectiveEpilogueINS1J_23Sm100TmaWarpSpecializedILi4ELi2ELi64ELb0ELb0EEEJSI_NS5_IJNSX_ISF_SB_EENSX_INSA_ILi64EEESB_EEEEESJ_SK_SJ_SK_NS1J_6fusion15FusionCallbacksIS1N_NS1S_17LinearCombinationISJ_fSJ_fLNS_15FloatRoundStyleE2EEESI_S1R_JEEENS4_5SM1004TMEM4LOAD26SM100_TMEM_LOAD_32dp32b64xES1H_NS16_INS17_ILi2ELi4ELi3EEES1A_NSX_INS5_IJS1B_S1P_EEENS5_IJS1P_SB_EEEEEEENS4_39AutoVectorizingCopyWithAssumedAlignmentILi128EEENS4_14SM90_TMA_STOREES26_S28_S28_EEEvvEEEEvNT_6ParamsE,@"STO_CUDA_ENTRY STV_DEFAULT"
_ZN7cutlass13device_kernelINS_4gemm6kernel13GemmUniversalIN4cute5tupleIJiiiiEEENS1_10collective13CollectiveMmaINS1_35MainloopSm100TmaUmmaWarpSpecializedILi4ELi2ELi2ENS5_IJNS4_1CILi1EEENSA_ILi2EEESB_EEEEENS5_IJNSA_ILi128EEENSA_ILi256EEENSA_ILi32EEEEEENS_12float_e5m2_tENS5_IJlSB_lEEESJ_SK_NS4_8TiledMMAINS4_8MMA_AtomIJNS4_10MMA_TraitsINS4_19SM100_MMA_F8F6F4_SSEJSJ_SJ_fSF_SG_NS4_17integral_constantINS4_4UMMA5MajorELSR_0EEESS_NSP_INSQ_7ScaleInELST_0EEESU_EEEEEENS4_6LayoutINS5_IJSB_SB_SB_EEENS5_IJNSA_ILi0EEESZ_SZ_EEEEENS5_IJNS4_10UnderscoreES12_S12_EEEEENS4_23SM90_TMA_LOAD_MULTICASTENS4_14ComposedLayoutINS4_7SwizzleILi1ELi4ELi3EEENS4_18smem_ptr_flag_bitsILi8EEENSX_INS5_IJNSA_ILi8EEESH_EEENS5_IJSH_SB_EEEEEEEvNS4_8identityENS4_13SM90_TMA_LOADES1F_vS1G_EENS_8epilogue10collective18CollectiveEpilogueINS1J_23Sm100TmaWarpSpecializedILi4ELi2ELi64ELb0ELb0EEEJSI_NS5_IJNSX_ISF_SB_EENSX_INSA_ILi64EEESB_EEEEESJ_SK_SJ_SK_NS1J_6fusion15FusionCallbacksIS1N_NS1S_17LinearCombinationISJ_fSJ_fLNS_15FloatRoundStyleE2EEESI_S1R_JEEENS4_5SM1004TMEM4LOAD26SM100_TMEM_LOAD_32dp32b64xES1H_NS16_INS17_ILi2ELi4ELi3EEES1A_NSX_INS5_IJS1B_S1P_EEENS5_IJS1P_SB_EEEEEEENS4_39AutoVectorizingCopyWithAssumedAlignmentILi128EEENS4_14SM90_TMA_STOREES26_S28_S28_EEEvvEEEEvNT_6ParamsE:
[----:B------:R-:W1:Y:S01]  /*0000*/  LDC R1, c[0x0][0x37c] ;  /* 0x0000df00ff017b82 */ /* 0x000e620000000800 */
[----:B------:R-:W2:Y:S01]  /*0010*/  S2R R170, SR_TID.X ;  /* 0x0000000000aa7919 */ /* 0x000ea20000002100 */
[----:B------:R-:W3:Y:S01]  /*0020*/  LDCU.64 UR8, c[0x0][0x890] ;  /* 0x00011200ff0877ac */ /* 0x000ee20008000a00 */
[----:B------:R-:W-:Y:S02]  /*0030*/  PRMT R158, RZ, 0x7610, R158 ;  /* 0x00007610ff9e7816 */ /* 0x000fe4000000009e */
[----:B------:R-:W-:Y:S01]  /*0040*/  ELECT P3, URZ, PT ;  /* 0x0000000000ff782f */ /* 0x000fe20003860000 */
[----:B---3--:R-:W-:-:S04]  /*0050*/  UISETP.NE.U32.AND UP0, UPT, UR8, URZ, UPT ;  /* 0x000000ff0800728c */ /* 0x008fc8000bf05070 */
[----:B------:R-:W-:Y:S01]  /*0060*/  UISETP.NE.AND.EX UP0, UPT, UR9, URZ, UPT, UP0 ;  /* 0x000000ff0900728c */ /* 0x000fe2000bf05300 */
[----:B--2---:R-:W-:-:S05]  /*0070*/  SHF.R.U32.HI R159, RZ, 0x5, R170 ;  /* 0x00000005ff9f7819 */ /* 0x004fca00000116aa */
[----:B------:R-:W2:Y:S02]  /*0080*/  SHFL.IDX PT, R0, R159, RZ, 0x1f ;  /* 0x00001fff9f007589 */ /* 0x000ea400000e0000 */
[----:B--2---:R-:W-:Y:S01]  /*0090*/  R2UR UR17, R0 ;  /* 0x00000000001172ca */ /* 0x004fe200000e0000 */
[----:B-1----:R-:W-:-:S14]  /*00a0*/  BRA.U UP0, `(.L_x_0) ;  /* 0x0000000100307547 */ /* 0x002fdc000b800000 */
[----:B------:R-:W1:Y:S02]  /*00b0*/  LDCU.64 UR4, c[0x0][0x888] ;  /* 0x00011100ff0477ac */ /* 0x000e640008000a00 */
[----:B-1----:R-:W-:-:S04]  /*00c0*/  UISETP.NE.U32.AND UP0, UPT, UR4, URZ, UPT ;  /* 0x000000ff0400728c */ /* 0x002fc8000bf05070 */
[----:B------:R-:W-:-:S09]  /*00d0*/  UISETP.NE.AND.EX UP0, UPT, UR5, URZ, UPT, UP0 ;  /* 0x000000ff0500728c */ /* 0x000fd2000bf05300 */
[----:B------:R-:W-:Y:S05]  /*00e0*/  BRA.U !UP0, `(.L_x_1) ;  /* 0x0000000108147547 */ /* 0x000fea000b800000 */
[----:B------:R-:W1:Y:S01]  /*00f0*/  LDC.64 R2, c[0x0][0x888] ;  /* 0x00022200ff027b82 */ /* 0x000e620000000a00 */
[----:B------:R-:W1:Y:S02]  /*0100*/  LDCU.64 UR4, c[0x0][0x358] ;  /* 0x00006b00ff0477ac */ /* 0x000e640008000a00 */
[----:B-1----:R1:W5:Y:S01]  /*0110*/  LDG.E R73, desc[UR4][R2.64] ;  /* 0x0000000402497981 */ /* 0x002362000c1e1900 */
[----:B------:R-:W-:Y:S01]  /*0120*/  HFMA2 R158, -RZ, RZ, 0, 5.9604644775390625e-08 ;  /* 0x00000001ff9e7431 */ /* 0x000fe200000001ff */
[----:B------:R-:W-:Y:S05]  /*0130*/  BRA `(.L_x_0) ;  /* 0x00000000000c7947 */ /* 0x000fea0003800000 */
.L_x_1:
[----:B------:R-:W1:Y:S01]  /*0140*/  LDCU UR4, c[0x0][0x880] ;  /* 0x00011000ff0477ac */ /* 0x000e620008000800 */
[----:B------:R-:W-:Y:S01]  /*0150*/  HFMA2 R158, -RZ, RZ, 0, 5.9604644775390625e-08 ;  /* 0x00000001ff9e7431 */ /* 0x000fe200000001ff */
[----:B-1----:R-:W-:-:S07]  /*0160*/  MOV R73, UR4 ;  /* 0x0000000400497c02 */ /* 0x002fce0008000f00 */
.L_x_0:
[----:B------:R-:W2:Y:S02]  /*0170*/  LDCU.64 UR4, c[0x0][0x8b0] ;  /* 0x00011600ff0477ac */ /* 0x000ea40008000a00 */
[----:B--2---:R-:W-:-:S04]  /*0180*/  UISETP.NE.U32.AND UP0, UPT, UR4, URZ, UPT ;  /* 0x000000ff0400728c */ /* 0x004fc8000bf05070 */
[----:B------:R-:W-:-:S09]  /*0190*/  UISETP.NE.AND.EX UP0, UPT, UR5, URZ, UPT, UP0 ;  /* 0x000000ff0500728c */ /* 0x000fd2000bf05300 */
[----:B------:R-:W-:Y:S05]  /*01a0*/  BRA.U UP0, `(.L_x_2) ;  /* 0x0000000100287547 */ /* 0x000fea000b800000 */
[----:B------:R-:W2:Y:S02]  /*01b0*/  LDCU.64 UR4, c[0x0][0x8a8] ;  /* 0x00011500ff0477ac */ /* 0x000ea40008000a00 */
[----:B--2---:R-:W-:-:S04]  /*01c0*/  UISETP.NE.U32.AND UP0, UPT, UR4, URZ, UPT ;  /* 0x000000ff0400728c */ /* 0x004fc8000bf05070 */
[----:B------:R-:W-:-:S09]  /*01d0*/  UISETP.NE.AND.EX UP0, UPT, UR5, URZ, UPT, UP0 ;  /* 0x000000ff0500728c */ /* 0x000fd2000bf05300 */
[----:B------:R-:W-:Y:S05]  /*01e0*/  BRA.U !UP0, `(.L_x_3) ;  /* 0x0000000108107547 */ /* 0x000fea000b800000 */
[----:B------:R-:W2:Y:S01]  /*01f0*/  LDC.64 R70, c[0x0][0x8a8] ;  /* 0x00022a00ff467b82 */ /* 0x000ea20000000a00 */
[----:B------:R-:W2:Y:S02]  /*0200*/  LDCU.64 UR4, c[0x0][0x358] ;  /* 0x00006b00ff0477ac */ /* 0x000ea40008000a00 */
[----:B--2---:R2:W5:Y:S01]  /*0210*/  LDG.E R70, desc[UR4][R70.64] ;  /* 0x0000000446467981 */ /* 0x004562000c1e1900 */
[----:B------:R-:W-:Y:S05]  /*0220*/  BRA `(.L_x_2) ;  /* 0x0000000000087947 */ /* 0x000fea0003800000 */
.L_x_3:
[----:B------:R-:W2:Y:S02]  /*0230*/  LDCU UR4, c[0x0][0x8a0] ;  /* 0x00011400ff0477ac */ /* 0x000ea40008000800 */
[----:B--2---:R-:W-:Y:S02]  /*0240*/  MOV R70, UR4 ;  /* 0x0000000400467c02 */ /* 0x004fe40008000f00 */
.L_x_2:
[----:B------:R-:W-:Y:S01]  /*0250*/  IMAD.U32 R0, RZ, RZ, UR17 ;  /* 0x00000011ff007e24 */ /* 0x000fe2000f8e00ff */
[----:B------:R-:W-:Y:S04]  /*0260*/  BSSY.RECONVERGENT B0, `(.L_x_4) ;  /* 0x000000c000007945 */ /* 0x000fe80003800200 */
[C---:B------:R-:W-:Y:S02]  /*0270*/  ISETP.NE.OR P1, PT, R0.reuse, 0x1, !P3 ;  /* 0x000000010000780c */ /* 0x040fe40005f25670 */
[----:B------:R-:W-:-:S11]  /*0280*/  ISETP.NE.OR P0, PT, R0, 0x3, !P3 ;  /* 0x000000030000780c */ /* 0x000fd60005f05670 */
[----:B------:R-:W-:Y:S05]  /*0290*/  @P1 BRA `(.L_x_5) ;  /* 0x0000000000201947 */ /* 0x000fea0003800000 */
[----:B------:R-:W3:Y:S02]  /*02a0*/  LDCU.64 UR4, c[0x0][0x348] ;  /* 0x00006900ff0477ac */ /* 0x000ee40008000a00 */
[----:B---3--:R-:W-:Y:S02]  /*02b0*/  UIADD3 UR6, UP1, UPT, UR4, 0x80, URZ ;  /* 0x0000008004067890 */ /* 0x008fe4000ff3e0ff */
[----:B------:R-:W-:Y:S02]  /*02c0*/  UIADD3 UR4, UP0, UPT, UR4, 0x180, URZ ;  /* 0x0000018004047890 */ /* 0x000fe4000ff1e0ff */
[----:B------:R-:W-:Y:S02]  /*02d0*/  UIADD3.X UR7, UPT, UPT, URZ, UR5, URZ, UP1, !UPT ;  /* 0x00000005ff077290 */ /* 0x000fe40008ffe4ff */
[----:B------:R-:W-:-:S07]  /*02e0*/  UIADD3.X UR5, UPT, UPT, URZ, UR5, URZ, UP0, !UPT ;  /* 0x00000005ff057290 */ /* 0x000fce00087fe4ff */
[----:B------:R3:W-:Y:S02]  /*02f0*/  UTMACCTL.PF [UR6] ;  /* 0x00000000060079b9 */ /* 0x0007e40008040000 */
[----:B------:R3:W-:Y:S02]  /*0300*/  UTMACCTL.PF [UR4] ;  /* 0x00000000040079b9 */ /* 0x0007e40008040000 */
[----:B---3--:R-:W-:Y:S01]  /*0310*/  NOP ;  /* 0x0000000000007918 */ /* 0x008fe20000000000 */
.L_x_5:
[----:B------:R-:W-:Y:S05]  /*0320*/  BSYNC.RECONVERGENT B0 ;  /* 0x0000000000007941 */ /* 0x000fea0003800200 */
.L_x_4:
[----:B------:R-:W-:Y:S04]  /*0330*/  BSSY.RECONVERGENT B0, `(.L_x_6) ;  /* 0x000000a000007945 */ /* 0x000fe80003800200 */
        /* <DEDUP_REMOVED lines=9> */
.L_x_7:
[----:B------:R-:W-:Y:S05]  /*03d0*/  BSYNC.RECONVERGENT B0 ;  /* 0x0000000000007941 */ /* 0x000fea0003800200 */
.L_x_6:
[----:B------:R-:W3:Y:S01]  /*03e0*/  LDCU.64 UR4, c[0x0][0x888] ;  /* 0x00011100ff0477ac */ /* 0x000ee20008000a00 */
[----:B------:R-:W-:Y:S02]  /*03f0*/  UISETP.EQ.U32.AND UP1, UPT, UR8, URZ, UPT ;  /* 0x000000ff0800728c */ /* 0x000fe4000bf22070 */
[----:B------:R-:W-:Y:S02]  /*0400*/  UPLOP3.LUT UP3, UPT, UPT, UPT, UPT, 0x80, 0x8 ;  /* 0x000000000008789c */ /* 0x000fe40003f6f070 */
[----:B---3--:R-:W-:-:S04]  /*0410*/  UISETP.NE.U32.AND UP0, UPT, UR4, URZ, UPT ;  /* 0x000000ff0400728c */ /* 0x008fc8000bf05070 */
[----:B------:R-:W-:-:S04]  /*0420*/  UISETP.NE.AND.EX UP0, UPT, UR5, URZ, UPT, UP0 ;  /* 0x000000ff0500728c */ /* 0x000fc8000bf05300 */
[----:B------:R-:W-:-:S04]  /*0430*/  UISETP.EQ.OR.EX UP2, UPT, UR9, URZ, !UP0, UP1 ;  /* 0x000000ff0900728c */ /* 0x000fc8000c742710 */
[----:B------:R-:W-:-:S06]  /*0440*/  UP2UR UR4, UPR, URZ, 0x4 ;  /* 0x00000004ff047883 */ /* 0x000fcc0008000000 */
[----:B------:R-:W-:Y:S01]  /*0450*/  MOV R161, UR4 ;  /* 0x0000000400a17c02 */ /* 0x000fe20008000f00 */
[----:B------:R-:W-:Y:S06]  /*0460*/  BRA.U !UP2, `(.L_x_8) ;  /* 0x000000010a207547 */ /* 0x000fec000b800000 */
[----:B------:R-:W-:Y:S01]  /*0470*/  UISETP.NE.U32.AND UP1, UPT, UR8, URZ, UPT ;  /* 0x000000ff0800728c */ /* 0x000fe2000bf25070 */
[----:B-----5:R-:W-:Y:S01]  /*0480*/  FSETP.NEU.AND P0, PT, R73, RZ, PT ;  /* 0x000000ff4900720b */ /* 0x020fe20003f0d000 */
[----:B------:R-:W-:Y:S02]  /*0490*/  USEL UR4, URZ, 0xffffffff, UP0 ;  /* 0xffffffffff047887 */ /* 0x000fe40008000000 */
[----:B------:R-:W-:-:S10]  /*04a0*/  UISETP.NE.AND.EX UP1, UPT, UR9, URZ, UPT, UP1 ;  /* 0x000000ff0900728c */ /* 0x000fd4000bf25310 */
[----:B------:R-:W-:Y:S01]  /*04b0*/  VOTEU.ANY UP0, P0 ;  /* 0x0000000000ff7886 */ /* 0x000fe20000000100 */
[----:B------:R-:W-:-:S04]  /*04c0*/  @!UP1 USEL UR4, URZ, 0xffffffff, UP0 ;  /* 0xffffffffff049887 */ /* 0x000fc80008000000 */
[----:B------:R-:W-:-:S04]  /*04d0*/  ULOP3.LUT UR4, UR4, 0x1, URZ, 0xc0, !UPT ;  /* 0x0000000104047892 */ /* 0x000fc8000f8ec0ff */
[----:B------:R-:W-:-:S11]  /*04e0*/  UISETP.NE.U32.AND UP3, UPT, UR4, 0x1, UPT ;  /* 0x000000010400788c */ /* 0x000fd6000bf65070 */
.L_x_8:
[----:B-1----:R-:W1:Y:S01]  /*04f0*/  SHFL.IDX PT, R2, R159, RZ, 0x1f ;  /* 0x00001fff9f027589 */ /* 0x002e6200000e0000 */
[----:B------:R-:W-:-:S04]  /*0500*/  UISETP.NE.AND UP0, UPT, UR17, 0x2, UPT ;  /* 0x000000021100788c */ /* 0x000fc8000bf05270 */
[----:B------:R-:W-:Y:S01]  /*0510*/  USEL UR48, URZ, 0x1, UP0 ;  /* 0x00000001ff307887 */ /* 0x000fe20008000000 */
[----:B-1----:R-:W-:-:S13]  /*0520*/  ISETP.NE.AND P0, PT, R2, RZ, PT ;  /* 0x000000ff0200720c */ /* 0x002fda0003f05270 */
[----:B------:R-:W-:Y:S05]  /*0530*/  @P0 BRA `(.L_x_9) ;  /* 0x0000000000580947 */ /* 0x000fea0003800000 */
[----:B------:R-:W1:Y:S01]  /*0540*/  S2UR UR4, SR_CgaCtaId ;  /* 0x00000000000479c3 */ /* 0x000e620000008800 */
[----:B------:R-:W-:Y:S01]  /*0550*/  UMOV UR5, 0x400 ;  /* 0x0000040000057882 */ /* 0x000fe20000000000 */
[----:B------:R-:W-:Y:S01]  /*0560*/  UMOV UR8, 0x1 ;  /* 0x0000000100087882 */ /* 0x000fe20000000000 */
[----:B------:R-:W-:Y:S01]  /*0570*/  UMOV UR6, 0x2 ;  /* 0x0000000200067882 */ /* 0x000fe20000000000 */
[----:B------:R-:W-:-:S04]  /*0580*/  UIADD3 UR8, UPT, UPT, -UR8, 0x100000, URZ ;  /* 0x0010000008087890 */ /* 0x000fc8000fffe1ff */
[----:B------:R-:W-:Y:S02]  /*0590*/  USHF.L.U32 UR9, UR8, 0xb, URZ ;  /* 0x0000000b08097899 */ /* 0x000fe400080006ff */
[----:B------:R-:W-:Y:S02]  /*05a0*/  USHF.L.U32 UR8, UR8, 0x1, URZ ;  /* 0x0000000108087899 */ /* 0x000fe400080006ff */
[----:B------:R-:W-:-:S04]  /*05b0*/  UIADD3 UR6, UPT, UPT, -UR6, 0x100000, URZ ;  /* 0x0010000006067890 */ /* 0x000fc8000fffe1ff */
[----:B------:R-:W-:Y:S02]  /*05c0*/  USHF.L.U32 UR7, UR6, 0xb, URZ ;  /* 0x0000000b06077899 */ /* 0x000fe400080006ff */
[----:B------:R-:W-:Y:S01]  /*05d0*/  USHF.L.U32 UR6, UR6, 0x1, URZ ;  /* 0x0000000106067899 */ /* 0x000fe200080006ff */
[----:B------:R-:W-:Y:S01]  /*05e0*/  ELECT P0, URZ, PT ;  /* 0x0000000000ff782f */ /* 0x000fe20003800000 */
[----:B-1----:R-:W-:Y:S01]  /*05f0*/  ULEA UR4, UR4, UR5, 0x18 ;  /* 0x0000000504047291 */ /* 0x002fe2000f8ec0ff */
[----:B------:R-:W1:Y:S11]  /*0600*/  FENCE.VIEW.ASYNC.S ;  /* 0x00000000000073c6 */ /* 0x000e760000000000 */
[----:B-1----:R1:W3:Y:S01]  /*0610*/  SYNCS.EXCH.64 URZ, [UR4], UR8 ;  /* 0x0000000804ff75b2 */ /* 0x0022e20008000100 */
[----:B------:R1:W4:Y:S01]  /*0620*/  SYNCS.EXCH.64 URZ, [UR4+0x20], UR6 ;  /* 0x0000200604ff75b2 */ /* 0x0003220008000100 */
[----:B------:R1:W1:Y:S01]  /*0630*/  SYNCS.EXCH.64 URZ, [UR4+0x8], UR8 ;  /* 0x0000080804ff75b2 */ /* 0x0002620008000100 */
[----:B------:R1:W1:Y:S01]  /*0640*/  SYNCS.EXCH.64 URZ, [UR4+0x28], UR6 ;  /* 0x0000280604ff75b2 */ /* 0x0002620008000100 */
[----:B------:R1:W1:Y:S01]  /*0650*/  SYNCS.EXCH.64 URZ, [UR4+0x10], UR8 ;  /* 0x0000100804ff75b2 */ /* 0x0002620008000100 */
[----:B------:R1:W1:Y:S01]  /*0660*/  SYNCS.EXCH.64 URZ, [UR4+0x30], UR6 ;  /* 0x0000300604ff75b2 */ /* 0x0002620008000100 */
[----:B------:R1:W1:Y:S01]  /*0670*/  SYNCS.EXCH.64 URZ, [UR4+0x18], UR8 ;  /* 0x0000180804ff75b2 */ /* 0x0002620008000100 */
[----:B------:R1:W1:Y:S01]  /*0680*/  SYNCS.EXCH.64 URZ, [UR4+0x38], UR6 ;  /* 0x0000380604ff75b2 */ /* 0x0002620008000100 */
[----:B------:R-:W-:Y:S01]  /*0690*/  NOP ;  /* 0x0000000000007918 */ /* 0x000fe20000000000 */
.L_x_9:
[----:B------:R-:W2:Y:S01]  /*06a0*/  SHFL.IDX PT, R2, R159, RZ, 0x1f ;  /* 0x00001fff9f027589 */ /* 0x000ea200000e0000 */
[----:B------:R-:W-:Y:S01]  /*06b0*/  NOP ;  /* 0x0000000000007918 */ /* 0x000fe20000000000 */
[----:B--2---:R-:W-:-:S13]  /*06c0*/  ISETP.NE.AND P0, PT, R2, 0x1, PT ;  /* 0x000000010200780c */ /* 0x004fda0003f05270 */
[----:B------:R-:W-:Y:S05]  /*06d0*/  @P0 BRA `(.L_x_10) ;  /* 0x0000000000580947 */ /* 0x000fea0003800000 */
[----:B-1----:R-:W1:Y:S01]  /*06e0*/  S2UR UR4, SR_CgaCtaId ;  /* 0x00000000000479c3 */ /* 0x002e620000008800 */
        /* <DEDUP_REMOVED lines=12> */
[----:B-1----:R2:W1:Y:S01]  /*07b0*/  SYNCS.EXCH.64 URZ, [UR4+0x40], UR8 ;  /* 0x0000400804ff75b2 */ /* 0x0024620008000100 */
[----:B------:R2:W1:Y:S01]  /*07c0*/  SYNCS.EXCH.64 URZ, [UR4+0x60], UR6 ;  /* 0x0000600604ff75b2 */ /* 0x0004620008000100 */
[----:B------:R2:W1:Y:S01]  /*07d0*/  SYNCS.EXCH.64 URZ, [UR4+0x48], UR8 ;  /* 0x0000480804ff75b2 */ /* 0x0004620008000100 */
[----:B------:R2:W1:Y:S01]  /*07e0*/  SYNCS.EXCH.64 URZ, [UR4+0x68], UR6 ;  /* 0x0000680604ff75b2 */ /* 0x0004620008000100 */
[----:B------:R2:W1:Y:S01]  /*07f0*/  SYNCS.EXCH.64 URZ, [UR4+0x50], UR8 ;  /* 0x0000500804ff75b2 */ /* 0x0004620008000100 */
[----:B------:R2:W1:Y:S01]  /*0800*/  SYNCS.EXCH.64 URZ, [UR4+0x70], UR6 ;  /* 0x0000700604ff75b2 */ /* 0x0004620008000100 */
[----:B------:R2:W1:Y:S01]  /*0810*/  SYNCS.EXCH.64 URZ, [UR4+0x58], UR8 ;  /* 0x0000580804ff75b2 */ /* 0x0004620008000100 */
[----:B------:R2:W1:Y:S02]  /*0820*/  SYNCS.EXCH.64 URZ, [UR4+0x78], UR6 ;  /* 0x0000780604ff75b2 */ /* 0x0004640008000100 */
[----:B--2---:R-:W-:Y:S01]  /*0830*/  NOP ;  /* 0x0000000000007918 */ /* 0x004fe20000000000 */
.L_x_10:
[----:B------:R-:W2:Y:S01]  /*0840*/  SHFL.IDX PT, R2, R159, RZ, 0x1f ;  /* 0x00001fff9f027589 */ /* 0x000ea200000e0000 */
[----:B------:R-:W-:Y:S01]  /*0850*/  NOP ;  /* 0x0000000000007918 */ /* 0x000fe20000000000 */
[----:B--2---:R-:W-:-:S13]  /*0860*/  ISETP.NE.AND P0, PT, R2, 0x3, PT ;  /* 0x000000030200780c */ /* 0x004fda0003f05270 */
[----:B------:R-:W-:Y:S05]  /*0870*/  @P0 BRA `(.L_x_11) ;  /* 0x0000000000300947 */ /* 0x000fea0003800000 */
[----:B-1----:R-:W1:Y:S01]  /*0880*/  S2UR UR6, SR_CgaCtaId ;  /* 0x00000000000679c3 */ /* 0x002e620000008800 */
[----:B------:R-:W-:Y:S01]  /*0890*/  UMOV UR4, 0x400 ;  /* 0x0000040000047882 */ /* 0x000fe20000000000 */
[----:B------:R-:W-:Y:S01]  /*08a0*/  UMOV UR5, 0x20 ;  /* 0x0000002000057882 */ /* 0x000fe20000000000 */
[----:B------:R-:W-:Y:S01]  /*08b0*/  ELECT P0, URZ, PT ;  /* 0x0000000000ff782f */ /* 0x000fe20003800000 */
[----:B-1----:R-:W-:Y:S02]  /*08c0*/  ULEA UR6, UR6, UR4, 0x18 ;  /* 0x0000000406067291 */ /* 0x002fe4000f8ec0ff */
[----:B------:R-:W-:-:S04]  /*08d0*/  UIADD3 UR4, UPT, UPT, -UR5, 0x100000, URZ ;  /* 0x0010000005047890 */ /* 0x000fc8000fffe1ff */
[----:B------:R-:W-:Y:S02]  /*08e0*/  USHF.L.U32 UR5, UR4, 0xb, URZ ;  /* 0x0000000b04057899 */ /* 0x000fe400080006ff */
[----:B------:R-:W-:Y:S01]  /*08f0*/  USHF.L.U32 UR4, UR4, 0x1, URZ ;  /* 0x0000000104047899 */ /* 0x000fe200080006ff */
[----:B------:R-:W1:Y:S11]  /*0900*/  FENCE.VIEW.ASYNC.S ;  /* 0x00000000000073c6 */ /* 0x000e760000000000 */
[----:B-1----:R2:W1:Y:S01]  /*0910*/  SYNCS.EXCH.64 URZ, [UR6+0x80], UR4 ;  /* 0x0000800406ff75b2 */ /* 0x0024620008000100 */
[----:B------:R2:W1:Y:S02]  /*0920*/  SYNCS.EXCH.64 URZ, [UR6+0x88], UR4 ;  /* 0x0000880406ff75b2 */ /* 0x0004640008000100 */
[----:B--2---:R-:W-:Y:S01]  /*0930*/  NOP ;  /* 0x0000000000007918 */ /* 0x004fe20000000000 */
.L_x_11:
[----:B------:R-:W2:Y:S01]  /*0940*/  SHFL.IDX PT, R2, R159, RZ, 0x1f ;  /* 0x00001fff9f027589 */ /* 0x000ea200000e0000 */
[----:B------:R-:W-:Y:S01]  /*0950*/  NOP ;  /* 0x0000000000007918 */ /* 0x000fe20000000000 */
[----:B--2---:R-:W-:-:S13]  /*0960*/  ISETP.NE.AND P0, PT, R2, 0x4, PT ;  /* 0x000000040200780c */ /* 0x004fda0003f05270 */
[----:B------:R-:W-:Y:S05]  /*0970*/  @P0 BRA `(.L_x_12) ;  /* 0x00000000004c0947 */ /* 0x000fea0003800000 */
[----:B-1----:R-:W1:Y:S01]  /*0980*/  S2UR UR6, SR_CgaCtaId ;  /* 0x00000000000679c3 */ /* 0x002e620000008800 */
[----:B------:R-:W-:Y:S01]  /*0990*/  UMOV UR4, 0x1e0 ;  /* 0x000001e000047882 */ /* 0x000fe20000000000 */
[----:B------:R-:W-:Y:S01]  /*09a0*/  UMOV UR5, 0x400 ;  /* 0x0000040000057882 */ /* 0x000fe20000000000 */
[----:B------:R-:W-:Y:S01]  /*09b0*/  USEL UR4, UR4, 0x1a0, UP3 ;  /* 0x000001a004047887 */ /* 0x000fe20009800000 */
[----:B------:R-:W-:Y:S01]  /*09c0*/  UMOV UR8, 0x1 ;  /* 0x0000000100087882 */ /* 0x000fe20000000000 */
[----:B------:R-:W-:Y:S01]  /*09d0*/  ELECT P0, URZ, PT ;  /* 0x0000000000ff782f */ /* 0x000fe20003800000 */
[----:B------:R-:W-:-:S04]  /*09e0*/  UIADD3 UR8, UPT, UPT, -UR8, 0x100000, URZ ;  /* 0x0010000008087890 */ /* 0x000fc8000fffe1ff */
[----:B------:R-:W-:Y:S02]  /*09f0*/  USHF.L.U32 UR9, UR8, 0xb, URZ ;  /* 0x0000000b08097899 */ /* 0x000fe400080006ff */
[----:B------:R-:W-:Y:S02]  /*0a00*/  USHF.L.U32 UR8, UR8, 0x1, URZ ;  /* 0x0000000108087899 */ /* 0x000fe400080006ff */
[----:B-1----:R-:W-:Y:S02]  /*0a10*/  ULEA UR6, UR6, UR5, 0x18 ;  /* 0x0000000506067291 */ /* 0x002fe4000f8ec0ff */
[----:B------:R-:W-:-:S04]  /*0a20*/  UIADD3 UR4, UPT, UPT, -UR4, 0x100000, URZ ;  /* 0x0010000004047890 */ /* 0x000fc8000fffe1ff */
[----:B------:R-:W-:Y:S02]  /*0a30*/  USHF.L.U32 UR5, UR4, 0xb, URZ ;  /* 0x0000000b04057899 */ /* 0x000fe400080006ff */
[----:B------:R-:W-:Y:S01]  /*0a40*/  USHF.L.U32 UR4, UR4, 0x1, URZ ;  /* 0x0000000104047899 */ /* 0x000fe200080006ff */
[----:B------:R-:W1:Y:S03]  /*0a50*/  FENCE.VIEW.ASYNC.S ;  /* 0x00000000000073c6 */ /* 0x000e660000000000 */
[----:B-1----:R2:W1:Y:S08]  /*0a60*/  SYNCS.EXCH.64 URZ, [UR6+0x90], UR8 ;  /* 0x0000900806ff75b2 */ /* 0x0024700008000100 */
[----:B------:R2:W1:Y:S01]  /*0a70*/  SYNCS.EXCH.64 URZ, [UR6+0xa0], UR4 ;  /* 0x0000a00406ff75b2 */ /* 0x0004620008000100 */
[----:B------:R2:W1:Y:S01]  /*0a80*/  SYNCS.EXCH.64 URZ, [UR6+0x98], UR8 ;  /* 0x0000980806ff75b2 */ /* 0x0004620008000100 */
[----:B------:R2:W1:Y:S02]  /*0a90*/  SYNCS.EXCH.64 URZ, [UR6+0xa8], UR4 ;  /* 0x0000a80406ff75b2 */ /* 0x0004640008000100 */
[----:B--2---:R-:W-:Y:S01]  /*0aa0*/  NOP ;  /* 0x0000000000007918 */ /* 0x004fe20000000000 */
.L_x_12:
        /* <DEDUP_REMOVED lines=20> */
[----:B------:R2:W1:Y:S02]  /*0bf0*/  SYNCS.EXCH.64 URZ, [UR4+0xc8], UR6 ;  /* 0x0000c80604ff75b2 */ /* 0x0004640008000100 */
[----:B--2---:R-:W-:Y:S01]  /*0c00*/  NOP ;  /* 0x0000000000007918 */ /* 0x004fe20000000000 */
.L_x_13:
[----:B------:R-:W2:Y:S01]  /*0c10*/  SHFL.IDX PT, R2, R159, RZ, 0x1f ;  /* 0x00001fff9f027589 */ /* 0x000ea200000e0000 */
[----:B------:R-:W-:Y:S01]  /*0c20*/  NOP ;  /* 0x0000000000007918 */ /* 0x000fe20000000000 */
[----:B--2---:R-:W-:-:S13]  /*0c30*/  ISETP.NE.AND P0, PT, R2, 0x3, PT ;  /* 0x000000030200780c */ /* 0x004fda0003f05270 */
[----:B------:R-:W-:Y:S05]  /*0c40*/  @P0 BRA `(.L_x_14) ;  /* 0x0000000000380947 */ /* 0x000fea0003800000 */
[----:B------:R-:W2:Y:S01]  /*0c50*/  S2UR UR5, SR_CgaCtaId ;  /* 0x00000000000579c3 */ /* 0x000ea20000008800 */
[----:B-1----:R-:W-:Y:S01]  /*0c60*/  UMOV UR4, 0x400 ;  /* 0x0000040000047882 */ /* 0x002fe20000000000 */
[----:B------:R-:W-:Y:S01]  /*0c70*/  UMOV UR6, 0x20 ;  /* 0x0000002000067882 */ /* 0x000fe20000000000 */
[----:B------:R-:W-:Y:S01]  /*0c80*/  ELECT P0, URZ, PT ;  /* 0x0000000000ff782f */ /* 0x000fe20003800000 */
[----:B------:R-:W-:-:S04]  /*0c90*/  UIADD3 UR6, UPT, UPT, -UR6, 0x100000, URZ ;  /* 0x0010000006067890 */ /* 0x000fc8000fffe1ff */
[----:B------:R-:W-:Y:S02]  /*0ca0*/  USHF.L.U32 UR7, UR6, 0xb, URZ ;  /* 0x0000000b06077899 */ /* 0x000fe400080006ff */
[----:B------:R-:W-:Y:S02]  /*0cb0*/  USHF.L.U32 UR6, UR6, 0x1, URZ ;  /* 0x0000000106067899 */ /* 0x000fe400080006ff */
[----:B--2---:R-:W-:Y:S01]  /*0cc0*/  ULEA UR4, UR5, UR4, 0x18 ;  /* 0x0000000405047291 */ /* 0x004fe2000f8ec0ff */
[----:B------:R-:W1:Y:S11]  /*0cd0*/  FENCE.VIEW.ASYNC.S ;  /* 0x00000000000073c6 */ /* 0x000e760000000000 */
[----:B-1----:R2:W1:Y:S01]  /*0ce0*/  SYNCS.EXCH.64 URZ, [UR4+0xd0], UR6 ;  /* 0x0000d00604ff75b2 */ /* 0x0024620008000100 */
[----:B------:R2:W1:Y:S01]  /*0cf0*/  SYNCS.EXCH.64 URZ, [UR4+0xe0], UR6 ;  /* 0x0000e00604ff75b2 */ /* 0x0004620008000100 */
[----:B------:R2:W1:Y:S01]  /*0d00*/  SYNCS.EXCH.64 URZ, [UR4+0xd8], UR6 ;  /* 0x0000d80604ff75b2 */ /* 0x0004620008000100 */
[----:B------:R2:W1:Y:S02]  /*0d10*/  SYNCS.EXCH.64 URZ, [UR4+0xe8], UR6 ;  /* 0x0000e80604ff75b2 */ /* 0x0004640008000100 */
[----:B--2---:R-:W-:Y:S01]  /*0d20*/  NOP ;  /* 0x0000000000007918 */ /* 0x004fe20000000000 */
.L_x_14:
[----:B-1----:R-:W1:Y:S01]  /*0d30*/  LDCU UR4, c[0x0][0x36c] ;  /* 0x00006d80ff0477ac */ /* 0x002e620008000800 */
[----:B------:R-:W-:Y:S01]  /*0d40*/  ISETP.NE.OR P3, PT, R0, 0x2, !P3 ;  /* 0x000000020000780c */ /* 0x000fe20005f65670 */
[----:B------:R-:W-:Y:S01]  /*0d50*/  NOP ;  /* 0x0000000000007918 */ /* 0x000fe20000000000 */
[----:B------:R-:W-:Y:S01]  /*0d60*/  LOP3.LUT R0, R170, 0x1f, RZ, 0xc0, !PT ;  /* 0x0000001faa007812 */ /* 0x000fe200078ec0ff */
[----:B------:R-:W-:Y:S02]  /*0d70*/  UISETP.NE.AND UP4, UPT, UR17, URZ, UPT ;  /* 0x000000ff1100728c */ /* 0x000fe4000bf85270 */
[----:B-1----:R-:W-:-:S09]  /*0d80*/  UISETP.EQ.U32.AND UP5, UPT, UR4, 0x1, UPT ;  /* 0x000000010400788c */ /* 0x002fd2000bfa2070 */
[----:B------:R-:W-:Y:S05]  /*0d90*/  BRA.U !UP5, `(.L_x_15) ;  /* 0x000000010d087547 */ /* 0x000fea000b800000 */
[----:B---34-:R-:W-:Y:S01]  /*0da0*/  UCGABAR_ARV ;  /* 0x00000000000079c7 */ /* 0x018fe20008000000 */
[----:B------:R-:W-:Y:S05]  /*0db0*/  BRA `(.L_x_16) ;  /* 0x0000000000047947 */ /* 0x000fea0003800000 */
.L_x_15:
[----:B---34-:R-:W-:Y:S01]  /*0dc0*/  NOP ;  /* 0x0000000000007918 */ /* 0x018fe20000000000 */
.L_x_16:
[----:B------:R-:W1:Y:S01]  /*0dd0*/  S2UR UR7, SR_CTAID.X ;  /* 0x00000000000779c3 */ /* 0x000e620000002500 */
[----:B------:R-:W-:-:S05]  /*0de0*/  CS2R.32 R160, SR_CgaSize ;  /* 0x0000000000a07805 */ /* 0x000fca0000008a00 */
[----:B------:R-:W-:-:S05]  /*0df0*/  IMAD R160, R160, -0xa0, RZ ;  /* 0xffffff60a0a07824 */ /* 0x000fca00078e02ff */
[----:B------:R-:W-:-:S14]  /*0e00*/  R2UR UR5, R160 ;  /* 0x00000000a00572ca */ /* 0x000fdc00000e0000 */
[----:B------:R-:W2:Y:S01]  /*0e10*/  LDCU UR5, c[0x0][UR5+0x2b0] ;  /* 0x00005600050577ac */ /* 0x000ea20008000800 */
[----:B------:R-:W-:-:S05]  /*0e20*/  CS2R.32 R160, SR_CgaSize ;  /* 0x0000000000a07805 */ /* 0x000fca0000008a00 */
[----:B------:R-:W-:-:S05]  /*0e30*/  IMAD R160, R160, -0xa0, RZ ;  /* 0xffffff60a0a07824 */ /* 0x000fca00078e02ff */
[----:B------:R-:W-:-:S14]  /*0e40*/  R2UR UR4, R160 ;  /* 0x00000000a00472ca */ /* 0x000fdc00000e0000 */
[----:B------:R-:W3:Y:S01]  /*0e50*/  LDCU UR4, c[0x0][UR4+0x2b4] ;  /* 0x00005680040477ac */ /* 0x000ee20008000800 */
[----:B------:R-:W4:Y:S01]  /*0e60*/  S2UR UR8, SR_CTAID.Y ;  /* 0x00000000000879c3 */ /* 0x000f220000002600 */
[----:B------:R-:W-:-:S05]  /*0e70*/  CS2R.32 R160, SR_CgaSize ;  /* 0x0000000000a07805 */ /* 0x000fca0000008a00 */
[----:B------:R-:W-:-:S05]  /*0e80*/  IMAD R160, R160, -0xa0, RZ ;  /* 0xffffff60a0a07824 */ /* 0x000fca00078e02ff */
[----:B------:R-:W-:-:S14]  /*0e90*/  R2UR UR9, R160 ;  /* 0x00000000a00972ca */ /* 0x000fdc00000e0000 */
[----:B------:R-:W3:Y:S01]  /*0ea0*/  LDCU UR9, c[0x0][UR9+0x2a0] ;  /* 0x00005400090977ac */ /* 0x000ee20008000800 */
[----:B------:R-:W4:Y:S01]  /*0eb0*/  LDCU UR21, c[0x0][0xb24] ;  /* 0x00016480ff1577ac */ /* 0x000f220008000800 */
[----:B------:R-:W3:Y:S01]  /*0ec0*/  S2UR UR10, SR_CgaCtaId ;  /* 0x00000000000a79c3 */ /* 0x000ee20000008800 */
[----:B------:R-:W-:-:S05]  /*0ed0*/  CS2R.32 R160, SR_CgaSize ;  /* 0x0000000000a07805 */ /* 0x000fca0000008a00 */
[----:B------:R-:W-:-:S05]  /*0ee0*/  IMAD R160, R160, -0xa0, RZ ;  /* 0xffffff60a0a07824 */ /* 0x000fca00078e02ff */
[----:B------:R-:W-:-:S14]  /*0ef0*/  R2UR UR59, R160 ;  /* 0x00000000a03b72ca */ /* 0x000fdc00000e0000 */
[----:B------:R-:W3:Y:S01]  /*0f00*/  LDCU UR59, c[0x0][UR59+0x2a4] ;  /* 0x000054803b3b77ac */ /* 0x000ee20008000800 */
[----:B------:R-:W3:Y:S01]  /*0f10*/  LDCU UR42, c[0x0][0xb24] ;  /* 0x00016480ff2a77ac */ /* 0x000ee20008000800 */
[----:B-1----:R-:W-:Y:S01]  /*0f20*/  I2FP.F32.U32 R3, UR7 ;  /* 0x0000000700037c45 */ /* 0x002fe20008201000 */
[----:B------:R-:W1:Y:S01]  /*0f30*/  S2UR UR36, SR_CTAID.Z ;  /* 0x00000000002479c3 */ /* 0x000e620000002700 */
[----:B------:R-:W1:Y:S03]  /*0f40*/  LDCU UR27, c[0x0][0xb30] ;  /* 0x00016600ff1b77ac */ /* 0x000e660008000800 */
[----:B--2---:R-:W-:Y:S01]  /*0f50*/  FMUL R3, R3, UR5 ;  /* 0x0000000503037c20 */ /* 0x004fe20008400000 */
[----:B------:R-:W-:Y:S01]  /*0f60*/  UMOV UR16, UR7 ;  /* 0x0000000700107c82 */ /* 0x000fe20008000000 */
[----:B----4-:R-:W-:Y:S01]  /*0f70*/  UISETP.GE.AND UP2, UPT, UR21, 0x1, UPT ;  /* 0x000000011500788c */ /* 0x010fe2000bf46270 */
[----:B------:R-:W-:Y:S01]  /*0f80*/  I2FP.F32.U32 R2, UR8 ;  /* 0x0000000800027c45 */ /* 0x000fe20008201000 */
[----:B------:R-:W-:-:S02]  /*0f90*/  UMOV UR20, UR8 ;  /* 0x0000000800147c82 */ /* 0x000fc40008000000 */
[----:B------:R-:W2:Y:S02]  /*0fa0*/  F2I.U32.TRUNC.NTZ R3, R3 ;  /* 0x0000000300037305 */ /* 0x000ea4000020f000 */
[----:B---3--:R-:W-:Y:S01]  /*0fb0*/  FMUL R2, R2, UR4 ;  /* 0x0000000402027c20 */ /* 0x008fe20008400000 */
[----:B------:R-:W-:-:S05]  /*0fc0*/  USHF.L.U32 UR28, UR10, 0xb, URZ ;  /* 0x0000000b0a1c7899 */ /* 0x000fca00080006ff */
[----:B------:R-:W3:Y:S01]  /*0fd0*/  F2I.U32.TRUNC.NTZ R2, R2 ;  /* 0x0000000200027305 */ /* 0x000ee2000020f000 */
[----:B--2---:R-:W-:Y:S02]  /*0fe0*/  R2UR UR4, R3 ;  /* 0x00000000030472ca */ /* 0x004fe400000e0000 */
[----:B---3--:R-:W-:Y:S02]  /*0ff0*/  R2UR UR6, R2 ;  /* 0x00000000020672ca */ /* 0x008fe400000e0000 */
[----:B------:R-:W-:-:S09]  /*1000*/  PRMT R2, RZ, 0x7610, R2 ;  /* 0x00007610ff027816 */ /* 0x000fd20000000002 */
[----:B------:R-:W-:-:S04]  /*1010*/  UIADD3 UR5, UPT, UPT, -UR4, URZ, URZ ;  /* 0x000000ff04057290 */ /* 0x000fc8000fffe1ff */
[----:B------:R-:W-:Y:S02]  /*1020*/  UIMAD UR5, UR9, UR5, UR7 ;  /* 0x00000005090572a4 */ /* 0x000fe4000f8e0207 */
[----:B------:R-:W-:-:S04]  /*1030*/  UIADD3 UR4, UPT, UPT, -UR6, URZ, URZ ;  /* 0x000000ff06047290 */ /* 0x000fc8000fffe1ff */
[----:B------:R-:W-:Y:S01]  /*1040*/  IMAD.U32 R160, RZ, RZ, UR5 ;  /* 0x00000005ffa07e24 */ /* 0x000fe2000f8e00ff */
[----:B------:R-:W-:Y:S01]  /*1050*/  UIMAD UR59, UR59, UR4, UR8 ;  /* 0x000000043b3b72a4 */ /* 0x000fe2000f8e0208 */
[----:B-1----:R-:W-:Y:S11]  /*1060*/  BRA.U UP4, `(.L_x_17) ;  /* 0x0000000104287547 */ /* 0x002ff6000b800000 */
[----:B------:R-:W-:Y:S01]  /*1070*/  R2UR UR4, R160 ;  /* 0x00000000a00472ca */ /* 0x000fe200000e0000 */
[----:B------:R-:W-:Y:S02]  /*1080*/  UISETP.NE.AND UP0, UPT, UR59, URZ, UPT ;  /* 0x000000ff3b00728c */ /* 0x000fe4000bf05270 */
[----:B------:R-:W-:-:S10]  /*1090*/  UISETP.NE.AND UP1, UPT, UR59, 0x1, UPT ;  /* 0x000000013b00788c */ /* 0x000fd4000bf25270 */
[----:B------:R-:W-:-:S04]  /*10a0*/  UISETP.EQ.OR UP0, UPT, UR4, URZ, !UP0 ;  /* 0x000000ff0400728c */ /* 0x000fc8000c702670 */
[----:B------:R-:W-:Y:S02]  /*10b0*/  USEL UR5, URZ, 0x1, !UP0 ;  /* 0x00000001ff057887 */ /* 0x000fe4000c000000 */
[----:B------:R-:W-:Y:S02]  /*10c0*/  UISETP.NE.AND UP0, UPT, UR4, URZ, UPT ;  /* 0x000000ff0400728c */ /* 0x000fe4000bf05270 */
[----:B------:R-:W-:-:S04]  /*10d0*/  USEL UR4, URZ, 0x2, UP1 ;  /* 0x00000002ff047887 */ /* 0x000fc80008800000 */
[----:B------:R-:W-:-:S04]  /*10e0*/  USEL UR4, UR4, 0x2, UP0 ;  /* 0x0000000204047887 */ /* 0x000fc80008000000 */
[----:B------:R-:W-:-:S06]  /*10f0*/  UIADD3 UR4, UPT, UPT, UR5, UR4, URZ ;  /* 0x0000000405047290 */ /* 0x000fcc000fffe0ff */
[----:B------:R-:W-:Y:S02]  /*1100*/  MOV R2, UR4 ;  /* 0x0000000400027c02 */ /* 0x000fe40008000f00 */
.L_x_17:
[----:B------:R-:W-:Y:S05]  /*1110*/  BRA.U !UP2, `(.L_x_18) ;  /* 0x000000010ad47547 */ /* 0x000fea000b800000 */
[----:B------:R-:W1:Y:S01]  /*1120*/  LDCU.128 UR12, c[0x0][0xb10] ;  /* 0x00016200ff0c77ac */ /* 0x000e620008000c00 */
[----:B------:R-:W2:Y:S01]  /*1130*/  LDCU UR6, c[0x0][0x370] ;  /* 0x00006e00ff0677ac */ /* 0x000ea20008000800 */
[----:B------:R-:W3:Y:S01]  /*1140*/  LDCU UR5, c[0x0][0x374] ;  /* 0x00006e80ff0577ac */ /* 0x000ee20008000800 */
[----:B------:R-:W4:Y:S01]  /*1150*/  LDCU UR26, c[0x0][0xb0c] ;  /* 0x00016180ff1a77ac */ /* 0x000f220008000800 */
[----:B------:R-:W4:Y:S01]  /*1160*/  LDCU UR4, c[0x0][0xb20] ;  /* 0x00016400ff0477ac */ /* 0x000f220008000800 */
[----:B------:R-:W4:Y:S01]  /*1170*/  LDCU.64 UR8, c[0x0][0xb28] ;  /* 0x00016500ff0877ac */ /* 0x000f220008000a00 */
[----:B-1----:R-:W-:Y:S02]  /*1180*/  UISETP.NE.AND UP0, UPT, UR14, 0x1, UPT ;  /* 0x000000010e00788c */ /* 0x002fe4000bf05270 */
[----:B---3--:R-:W-:Y:S02]  /*1190*/  UIMAD.WIDE.U32 UR10, UR5, UR15, URZ ;  /* 0x0000000f050a72a5 */ /* 0x008fe4000f8e00ff */
[----:B--2---:R-:W-:-:S02]  /*11a0*/  UIMAD.WIDE.U32 UR22, UR6, UR12, URZ ;  /* 0x0000000c061672a5 */ /* 0x004fc4000f8e00ff */
[----:B----4-:R-:W-:Y:S02]  /*11b0*/  UISETP.NE.AND UP1, UPT, UR26, 0x1, UPT ;  /* 0x000000011a00788c */ /* 0x010fe4000bf25270 */
[----:B------:R-:W-:Y:S01]  /*11c0*/  UISETP.NE.AND UP2, UPT, UR21, 0x1, UPT ;  /* 0x000000011500788c */ /* 0x000fe2000bf45270 */
[----:B------:R-:W-:Y:S02]  /*11d0*/  UMOV UR10, UR11 ;  /* 0x0000000b000a7c82 */ /* 0x000fe40008000000 */
[----:B------:R-:W-:Y:S01]  /*11e0*/  UMOV UR22, UR23 ;  /* 0x0000001700167c82 */ /* 0x000fe20008000000 */
[----:B------:R-:W-:Y:S02]  /*11f0*/  @UP0 USHF.R.U32.HI UR5, URZ, UR4, UR10 ;  /* 0x00000004ff050299 */ /* 0x000fe4000801160a */
[----:B------:R-:W-:Y:S02]  /*1200*/  UIMAD.WIDE.U32 UR24, UR20, UR15, URZ ;  /* 0x0000000f141872a5 */ /* 0x000fe4000f8e00ff */
[----:B------:R-:W-:-:S02]  /*1210*/  UIMAD.WIDE.U32 UR10, UR5, UR8, URZ ;  /* 0x00000008050a72a5 */ /* 0x000fc4000f8e00ff */
[----:B------:R-:W-:Y:S02]  /*1220*/  @UP1 USHF.R.U32.HI UR6, URZ, UR13, UR22 ;  /* 0x0000000dff061299 */ /* 0x000fe40008011616 */
[----:B------:R-:W-:Y:S02]  /*1230*/  UIMAD.WIDE.U32 UR18, UR16, UR12, URZ ;  /* 0x0000000c101272a5 */ /* 0x000fe4000f8e00ff */
[----:B------:R-:W-:Y:S01]  /*1240*/  UIMAD.WIDE.U32 UR22, UR6, UR8, URZ ;  /* 0x00000008061672a5 */ /* 0x000fe2000f8e00ff */
[----:B------:R-:W-:Y:S01]  /*1250*/  UMOV UR24, UR25 ;  /* 0x0000001900187c82 */ /* 0x000fe20008000000 */
[----:B------:R-:W-:Y:S01]  /*1260*/  UMOV UR10, UR11 ;  /* 0x0000000b000a7c82 */ /* 0x000fe20008000000 */
[----:B------:R-:W-:Y:S02]  /*1270*/  USHF.R.U32.HI UR24, URZ, UR4, UR24 ;  /* 0x00000004ff187299 */ /* 0x000fe40008011618 */
[----:B------:R-:W-:Y:S02]  /*1280*/  @UP2 USHF.R.U32.HI UR5, URZ, UR9, UR10 ;  /* 0x00000009ff052299 */ /* 0x000fe4000801160a */
[----:B------:R-:W-:Y:S01]  /*1290*/  UMOV UR7, UR23 ;  /* 0x0000001700077c82 */ /* 0x000fe20008000000 */
[----:B------:R-:W-:Y:S01]  /*12a0*/  UMOV UR18, UR19 ;  /* 0x0000001300127c82 */ /* 0x000fe20008000000 */
[----:B------:R-:W-:-:S02]  /*12b0*/  @UP2 USHF.R.U32.HI UR6, URZ, UR9, UR7 ;  /* 0x00000009ff062299 */ /* 0x000fc40008011607 */
[----:B------:R-:W-:Y:S02]  /*12c0*/  USHF.R.U32.HI UR18, URZ, UR13, UR18 ;  /* 0x0000000dff127299 */ /* 0x000fe40008011612 */
[----:B------:R-:W-:Y:S02]  /*12d0*/  USEL UR4, UR20, UR24, !UP0 ;  /* 0x0000001814047287 */ /* 0x000fe4000c000000 */
[----:B------:R-:W-:Y:S02]  /*12e0*/  UIMAD UR7, UR5, UR21, URZ ;  /* 0x00000015050772a4 */ /* 0x000fe4000f8e02ff */
[----:B------:R-:W-:Y:S02]  /*12f0*/  USEL UR5, UR16, UR18, !UP1 ;  /* 0x0000001210057287 */ /* 0x000fe4000c800000 */
[----:B------:R-:W-:Y:S02]  /*1300*/  UIMAD UR12, UR6, UR21, URZ ;  /* 0x00000015060c72a4 */ /* 0x000fe4000f8e02ff */
[----:B------:R-:W-:-:S02]  /*1310*/  UISETP.GE.AND UP0, UPT, UR4, UR7, UPT ;  /* 0x000000070400728c */ /* 0x000fc4000bf06270 */
[----:B------:R-:W-:Y:S02]  /*1320*/  UIMAD.WIDE.U32 UR10, UR4, UR8, URZ ;  /* 0x00000008040a72a5 */ /* 0x000fe4000f8e00ff */
[----:B------:R-:W-:Y:S02]  /*1330*/  UISETP.GE.OR UP0, UPT, UR5, UR12, UP0 ;  /* 0x0000000c0500728c */ /* 0x000fe40008706670 */
[----:B------:R-:W-:Y:S02]  /*1340*/  UIMAD.WIDE.U32 UR12, UR5, UR8, URZ ;  /* 0x00000008050c72a5 */ /* 0x000fe4000f8e00ff */
[----:B------:R-:W-:Y:S01]  /*1350*/  UIADD3 UR10, UPT, UPT, -UR4, URZ, URZ ;  /* 0x000000ff040a7290 */ /* 0x000fe2000fffe1ff */
[----:B------:R-:W-:Y:S01]  /*1360*/  UMOV UR8, UR11 ;  /* 0x0000000b00087c82 */ /* 0x000fe20008000000 */
[----:B------:R-:W-:Y:S02]  /*1370*/  UIADD3 UR11, UPT, UPT, -UR5, URZ, URZ ;  /* 0x000000ff050b7290 */ /* 0x000fe4000fffe1ff */
[----:B------:R-:W-:-:S03]  /*1380*/  USHF.R.U32.HI UR8, URZ, UR9, UR8 ;  /* 0x00000009ff087299 */ /* 0x000fc60008011608 */
[----:B------:R-:W-:Y:S01]  /*1390*/  @!UP0 UMOV UR7, UR13 ;  /* 0x0000000d00078c82 */ /* 0x000fe20008000000 */
[----:B------:R-:W-:Y:S02]  /*13a0*/  UIMAD UR20, UR14, UR10, UR20 ;  /* 0x0000000a0e1472a4 */ /* 0x000fe4000f8e0214 */
[----:B------:R-:W-:Y:S02]  /*13b0*/  USEL UR8, UR4, UR8, !UP2 ;  /* 0x0000000804087287 */ /* 0x000fe4000d000000 */
[----:B------:R-:W-:Y:S02]  /*13c0*/  @!UP0 USHF.R.U32.HI UR7, URZ, UR9, UR7 ;  /* 0x00000009ff078299 */ /* 0x000fe40008011607 */
[----:B------:R-:W-:Y:S02]  /*13d0*/  UIADD3 UR9, UPT, UPT, -UR8, URZ, URZ ;  /* 0x000000ff08097290 */ /* 0x000fe4000fffe1ff */
[----:B------:R-:W-:Y:S02]  /*13e0*/  @!UP0 USEL UR7, UR5, UR7, !UP2 ;  /* 0x0000000705078287 */ /* 0x000fe4000d000000 */
[----:B------:R-:W-:-:S02]  /*13f0*/  UIMAD UR9, UR21, UR9, UR4 ;  /* 0x00000009150972a4 */ /* 0x000fc4000f8e0204 */
[----:B------:R-:W-:Y:S02]  /*1400*/  @!UP0 UIADD3 UR8, UPT, UPT, UR8, -UR7, URZ ;  /* 0x8000000708088290 */ /* 0x000fe4000fffe0ff */
[----:B------:R-:W-:Y:S02]  /*1410*/  @!UP0 UIMAD UR6, UR9, UR6, UR7 ;  /* 0x00000006090682a4 */ /* 0x000fe4000f8e0207 */
[----:B------:R-:W-:Y:S02]  /*1420*/  @!UP0 UIMAD UR4, UR8, UR21, UR5 ;  /* 0x00000015080482a4 */ /* 0x000fe4000f8e0205 */
[----:B------:R-:W-:Y:S02]  /*1430*/  UIMAD UR16, UR26, UR11, UR16 ;  /* 0x0000000b1a1072a4 */ /* 0x000fe4000f8e0210 */
[----:B------:R-:W-:Y:S01]  /*1440*/  UIMAD UR20, UR4, UR14, UR20 ;  /* 0x0000000e041472a4 */ /* 0x000fe2000f8e0214 */
[----:B------:R-:W-:Y:S02]  /*1450*/  @!UP0 UMOV UR5, UR6 ;  /* 0x0000000600058c82 */ /* 0x000fe40008000000 */
[----:B------:R-:W-:-:S12]  /*1460*/  UIMAD UR16, UR5, UR26, UR16 ;  /* 0x0000001a051072a4 */ /* 0x000fd8000f8e0210 */
.L_x_18:
[----:B------:R-:W-:Y:S02]  /*1470*/  UISETP.NE.AND UP1, UPT, UR27, 0x1, UPT ;  /* 0x000000011b00788c */ /* 0x000fe4000bf25270 */
[----:B------:R-:W-:Y:S02]  /*1480*/  UISETP.NE.AND UP0, UPT, UR17, 0x2, UPT ;  /* 0x000000021100788c */ /* 0x000fe4000bf05270 */
[----:B------:R-:W-:-:S05]  /*1490*/  ULOP3.LUT UR28, UR28, 0x800, URZ, 0xc0, !UPT ;  /* 0x000008001c1c7892 */ /* 0x000fca000f8ec0ff */
[----:B------:R-:W-:Y:S07]  /*14a0*/  BRA.U UP1, `(.L_x_19) ;  /* 0x0000000101447547 */ /* 0x000fee000b800000 */
[----:B------:R-:W1:Y:S01]  /*14b0*/  LDCU.128 UR8, c[0x0][0xb10] ;  /* 0x00016200ff0877ac */ /* 0x000e620008000c00 */
[----:B------:R-:W2:Y:S01]  /*14c0*/  LDCU UR12, c[0x0][0xb0c] ;  /* 0x00016180ff0c77ac */ /* 0x000ea20008000800 */
[----:B------:R-:W3:Y:S01]  /*14d0*/  LDCU UR13, c[0x0][0xb20] ;  /* 0x00016400ff0d77ac */ /* 0x000ee20008000800 */
[----:B-1----:R-:W-:Y:S02]  /*14e0*/  UIMAD.WIDE.U32 UR6, UR16, UR8, URZ ;  /* 0x00000008100672a5 */ /* 0x002fe4000f8e00ff */
[----:B------:R-:W-:Y:S02]  /*14f0*/  UIMAD.WIDE.U32 UR4, UR20, UR11, URZ ;  /* 0x0000000b140472a5 */ /* 0x000fe4000f8e00ff */
[----:B--2---:R-:W-:Y:S02]  /*1500*/  UISETP.NE.AND UP2, UPT, UR12, 0x1, UPT ;  /* 0x000000010c00788c */ /* 0x004fe4000bf45270 */
[----:B------:R-:W-:Y:S01]  /*1510*/  UISETP.NE.AND UP1, UPT, UR10, 0x1, UPT ;  /* 0x000000010a00788c */ /* 0x000fe2000bf25270 */
[----:B------:R-:W-:-:S02]  /*1520*/  UMOV UR6, UR7 ;  /* 0x0000000700067c82 */ /* 0x000fc40008000000 */
[----:B------:R-:W-:Y:S01]  /*1530*/  UMOV UR4, UR5 ;  /* 0x0000000500047c82 */ /* 0x000fe20008000000 */
[----:B------:R-:W-:Y:S02]  /*1540*/  USHF.R.U32.HI UR6, URZ, UR9, UR6 ;  /* 0x00000009ff067299 */ /* 0x000fe40008011606 */
[----:B---3--:R-:W-:Y:S02]  /*1550*/  USHF.R.U32.HI UR4, URZ, UR13, UR4 ;  /* 0x0000000dff047299 */ /* 0x008fe40008011604 */
[----:B------:R-:W-:Y:S02]  /*1560*/  USEL UR5, UR16, UR6, !UP2 ;  /* 0x0000000610057287 */ /* 0x000fe4000d000000 */
[----:B------:R-:W-:-:S04]  /*1570*/  USEL UR4, UR20, UR4, !UP1 ;  /* 0x0000000414047287 */ /* 0x000fc8000c800000 */
[----:B------:R-:W-:Y:S02]  /*1580*/  UIADD3 UR6, UPT, UPT, UR5, -UR4, URZ ;  /* 0x8000000405067290 */ /* 0x000fe4000fffe0ff */
[----:B------:R-:W-:Y:S02]  /*1590*/  UIADD3 UR4, UPT, UPT, -UR5, UR4, URZ ;  /* 0x0000000405047290 */ /* 0x000fe4000fffe1ff */
[----:B------:R-:W-:Y:S02]  /*15a0*/  UIMAD UR20, UR6, UR10, UR20 ;  /* 0x0000000a061472a4 */ /* 0x000fe4000f8e0214 */
[----:B------:R-:W-:-:S12]  /*15b0*/  UIMAD UR16, UR4, UR12, UR16 ;  /* 0x0000000c041072a4 */ /* 0x000fd8000f8e0210 */
.L_x_19:
[----:B------:R-:W-:Y:S05]  /*15c0*/  BRA.U !UP5, `(.L_x_20) ;  /* 0x000000010d0c7547 */ /* 0x000fea000b800000 */
[----:B------:R-:W-:Y:S01]  /*15d0*/  UCGABAR_WAIT ;  /* 0x0000000000007dc7 */ /* 0x000fe20008000000 */
[----:B------:R-:W-:Y:S01]  /*15e0*/  CCTL.IVALL ;  /* 0x00000000ff00798f */ /* 0x000fe20002000000 */
[----:B------:R-:W-:Y:S05]  /*15f0*/  BRA `(.L_x_21) ;  /* 0x0000000000047947 */ /* 0x000fea0003800000 */
.L_x_20:
[----:B------:R-:W-:Y:S06]  /*1600*/  BAR.SYNC.DEFER_BLOCKING 0x0 ;  /* 0x0000000000007b1d */ /* 0x000fec0000010000 */
.L_x_21:
[----:B------:R-:W-:Y:S05]  /*1610*/  BRA.U UP0, `(.L_x_22) ;  /* 0x0000001100b87547 */ /* 0x000fea000b800000 */
[----:B------:R-:W1:Y:S01]  /*1620*/  LDCU UR6, c[0x0][0x38c] ;  /* 0x00007180ff0677ac */ /* 0x000e620008000800 */
[----:B------:R-:W2:Y:S01]  /*1630*/  S2UR UR8, SR_CgaCtaId ;  /* 0x00000000000879c3 */ /* 0x000ea20000008800 */
[----:B------:R-:W-:Y:S01]  /*1640*/  PLOP3.LUT P1, PT, PT, PT, UP3, 0x80, 0x8 ;  /* 0x000000000008781c */ /* 0x000fe20003f2f038 */
[----:B------:R-:W-:Y:S01]  /*1650*/  IMAD.MOV.U32 R12, RZ, RZ, 0x1 ;  /* 0x00000001ff0c7424 */ /* 0x000fe200078e00ff */
[----:B------:R-:W-:Y:S01]  /*1660*/  UMOV UR7, 0x400 ;  /* 0x0000040000077882 */ /* 0x000fe20000000000 */
[----:B------:R-:W-:Y:S01]  /*1670*/  UISETP.NE.AND UP1, UPT, UR17, URZ, UPT ;  /* 0x000000ff1100728c */ /* 0x000fe2000bf25270 */
[----:B------:R-:W-:Y:S02]  /*1680*/  ISETP.EQ.OR P2, PT, R0, RZ, P3 ;  /* 0x000000ff0000720c */ /* 0x000fe40001f42670 */
[----:B------:R-:W-:Y:S02]  /*1690*/  CS2R R10, SRZ ;  /* 0x00000000000a7805 */ /* 0x000fe4000001ff00 */
[----:B------:R-:W-:Y:S01]  /*16a0*/  PLOP3.LUT P1, PT, P1, PT, PT, 0x8, 0x80 ;  /* 0x000000000080781c */ /* 0x000fe20000f2e170 */
[----:B------:R-:W-:Y:S01]  /*16b0*/  IMAD.MOV.U32 R9, RZ, RZ, RZ ;  /* 0x000000ffff097224 */ /* 0x000fe200078e00ff */
[----:B------:R-:W3:Y:S01]  /*16c0*/  LDCU UR40, c[0x0][0x370] ;  /* 0x00006e00ff2877ac */ /* 0x000ee20008000800 */
[----:B------:R-:W-:Y:S01]  /*16d0*/  IMAD.MOV.U32 R8, RZ, RZ, 0x1 ;  /* 0x00000001ff087424 */ /* 0x000fe200078e00ff */
[----:B------:R-:W4:Y:S01]  /*16e0*/  LDCU.64 UR26, c[0x0][0x348] ;  /* 0x00006900ff1a77ac */ /* 0x000f220008000a00 */
[----:B-1----:R-:W-:-:S02]  /*16f0*/  UIADD3 UR5, UPT, UPT, UR6, 0x1f, URZ ;  /* 0x0000001f06057890 */ /* 0x002fc4000fffe0ff */
[----:B------:R-:W-:Y:S02]  /*1700*/  USHF.R.U32.HI UR45, URZ, 0x5, UR28 ;  /* 0x00000005ff2d7899 */ /* 0x000fe4000801161c */
[----:B------:R-:W-:Y:S02]  /*1710*/  USHF.R.S32.HI UR4, URZ, 0x1f, UR5 ;  /* 0x0000001fff047899 */ /* 0x000fe40008011405 */
[----:B------:R-:W-:Y:S02]  /*1720*/  UIADD3 UR46, UPT, UPT, UR6, 0x3e, URZ ;  /* 0x0000003e062e7890 */ /* 0x000fe4000fffe0ff */
[----:B------:R-:W-:Y:S02]  /*1730*/  ULEA.HI UR4, UR4, UR5, URZ, 0x5 ;  /* 0x0000000504047291 */ /* 0x000fe4000f8f28ff */
[----:B--2---:R-:W-:Y:S02]  /*1740*/  ULEA UR7, UR8, UR7, 0x18 ;  /* 0x0000000708077291 */ /* 0x004fe4000f8ec0ff */
[----:B------:R-:W-:-:S02]  /*1750*/  USHF.R.S32.HI UR43, URZ, 0x5, UR4 ;  /* 0x00000005ff2b7899 */ /* 0x000fc40008011404 */
[----:B------:R-:W-:Y:S02]  /*1760*/  UIADD3 UR4, UPT, UPT, UR6, -0x1, URZ ;  /* 0xffffffff06047890 */ /* 0x000fe4000fffe0ff */
[----:B------:R-:W-:Y:S02]  /*1770*/  UISETP.LT.U32.AND UP0, UPT, UR43, 0x4, UPT ;  /* 0x000000042b00788c */ /* 0x000fe4000bf01070 */
[----:B------:R-:W-:Y:S02]  /*1780*/  UISETP.GE.U32.AND UP2, UPT, UR4, -0x3f, UPT ;  /* 0xffffffc10400788c */ /* 0x000fe4000bf46070 */
[----:B------:R-:W-:Y:S01]  /*1790*/  USEL UR41, UR43, 0x4, UP0 ;  /* 0x000000042b297887 */ /* 0x000fe20008000000 */
[----:B------:R-:W1:Y:S03]  /*17a0*/  LDCU UR39, c[0x0][0x374] ;  /* 0x00006e80ff2777ac */ /* 0x000e660008000800 */
[----:B------:R-:W-:-:S02]  /*17b0*/  UIADD3 UR21, UPT, UPT, UR41, -0x1, URZ ;  /* 0xffffffff29157890 */ /* 0x000fc4000fffe0ff */
[----:B------:R-:W-:-:S03]  /*17c0*/  USEL UR24, UR48, 0x2, UP1 ;  /* 0x0000000230187887 */ /* 0x000fc60008800000 */
[----:B------:R-:W-:Y:S02]  /*17d0*/  @UP2 UIADD3 UR21, UPT, UPT, UR41, URZ, URZ ;  /* 0x000000ff29152290 */ /* 0x000fe4000fffe0ff */
[----:B------:R-:W-:Y:S02]  /*17e0*/  UIADD3 UR29, UPT, UPT, UR7, 0xc400, UR28 ;  /* 0x0000c400071d7890 */ /* 0x000fe4000fffe01c */
[----:B------:R-:W-:Y:S02]  /*17f0*/  UIADD3 UR44, UPT, UPT, UR43, -UR41, URZ ;  /* 0x800000292b2c7290 */ /* 0x000fe4000fffe0ff */
[----:B------:R-:W-:Y:S01]  /*1800*/  UIADD3 UR21, UPT, UPT, UR21, 0x1, URZ ;  /* 0x0000000115157890 */ /* 0x000fe2000fffe0ff */
[----:B---34-:R-:W-:-:S11]  /*1810*/  UMOV UR5, URZ ;  /* 0x000000ff00057c82 */ /* 0x018fd60008000000 */
.L_x_42:
[----:B------:R-:W2:Y:S02]  /*1820*/  S2UR UR4, SR_CgaCtaId ;  /* 0x00000000000479c3 */ /* 0x000ea40000008800 */
[----:B--2---:R-:W-:-:S09]  /*1830*/  UISETP.NE.AND UP0, UPT, UR4, URZ, UPT ;  /* 0x000000ff0400728c */ /* 0x004fd2000bf05270 */
[----:B-1----:R-:W-:Y:S05]  /*1840*/  BRA.U UP0, `(.L_x_23) ;  /* 0x0000000100287547 */ /* 0x002fea000b800000 */
[----:B------:R-:W-:Y:S02]  /*1850*/  LEA R0, R9, UR7, 0x3 ;  /* 0x0000000709007c11 */ /* 0x000fe4000f8e18ff */
[----:B------:R-:W-:-:S04]  /*1860*/  SHF.L.U32 R3, R8, 0x1f, RZ ;  /* 0x0000001f08037819 */ /* 0x000fc800000006ff */
[----:B------:R-:W2:Y:S02]  /*1870*/  SYNCS.PHASECHK.TRANS64.TRYWAIT P0, [R0+URZ+0xe0], R3 ;  /* 0x0000e003000075a7 */ /* 0x000ea400080011ff */
[----:B--2---:R-:W-:Y:S05]  /*1880*/  @!P0 BRA `(.L_x_24) ;  /* 0x0000009c00408947 */ /* 0x004fea0003800000 */
.L_x_133:
[----:B------:R3:W-:Y:S01]  /*1890*/  SYNCS.ARRIVE.TRANS64.A1T0 RZ, [R0+URZ+0xd0], RZ ;  /* 0x0000d0ff00ff79a7 */ /* 0x0007e200081000ff */
[----:B------:R-:W-:-:S05]  /*18a0*/  VIADD R9, R9, 0x1 ;  /* 0x0000000109097836 */ /* 0x000fca0000000000 */
[----:B------:R-:W-:-:S04]  /*18b0*/  ISETP.NE.AND P0, PT, R9, 0x2, PT ;  /* 0x000000020900780c */ /* 0x000fc80003f05270 */
[----:B--2---:R-:W-:Y:S02]  /*18c0*/  SEL R3, RZ, 0x1, P0 ;  /* 0x00000001ff037807 */ /* 0x004fe40000000000 */
[----:B------:R-:W-:Y:S02]  /*18d0*/  SEL R9, R9, RZ, P0 ;  /* 0x000000ff09097207 */ /* 0x000fe40000000000 */
[----:B------:R-:W-:-:S07]  /*18e0*/  LOP3.LUT R8, R8, R3, RZ, 0x3c, !PT ;  /* 0x0000000308087212 */ /* 0x000fce00078e3cff */
.L_x_23:
[----:B------:R-:W-:Y:S01]  /*18f0*/  ULEA UR4, UR5, UR7, 0x3 ;  /* 0x0000000705047291 */ /* 0x000fe2000f8e18ff */
[----:B---3--:R-:W-:Y:S01]  /*1900*/  SHF.L.U32 R0, R12, 0x1f, RZ ;  /* 0x0000001f0c007819 */ /* 0x008fe200000006ff */
[----:B------:R-:W-:Y:S02]  /*1910*/  UISETP.GE.U32.AND UP0, UPT, UR46, 0x3f, UPT ;  /* 0x0000003f2e00788c */ /* 0x000fe4000bf06070 */
[----:B------:R-:W-:Y:S02]  /*1920*/  USHF.L.U32 UR11, UR20, 0x8, URZ ;  /* 0x00000008140b7899 */ /* 0x000fe400080006ff */
[----:B------:R-:W-:Y:S01]  /*1930*/  ULEA UR35, UR16, UR45, 0x7 ;  /* 0x0000002d10237291 */ /* 0x000fe2000f8e38ff */
[----:B------:R-:W-:Y:S02]  /*1940*/  UMOV UR13, URZ ;  /* 0x000000ff000d7c82 */ /* 0x000fe40008000000 */
[----:B------:R2:W3:Y:S02]  /*1950*/  SYNCS.PHASECHK.TRANS64.TRYWAIT P0, [UR4+0x20], R0 ;  /* 0x00002000ff0075a7 */ /* 0x0004e40008001104 */
[----:B------:R-:W-:Y:S07]  /*1960*/  BRA.U !UP0, `(.L_x_25) ;  /* 0x0000000108bc7547 */ /* 0x000fee000b800000 */
[----:B------:R-:W-:Y:S01]  /*1970*/  UMOV UR6, URZ ;  /* 0x000000ff00067c82 */ /* 0x000fe20008000000 */
[----:B------:R-:W-:-:S05]  /*1980*/  UMOV UR4, UR5 ;  /* 0x0000000500047c82 */ /* 0x000fca0008000000 */
.L_x_31:
[----:B------:R-:W-:Y:S01]  /*1990*/  ULEA UR33, UR4, UR7, 0x3 ;  /* 0x0000000704217291 */ /* 0x000fe2000f8e18ff */
[----:B---3--:R-:W-:Y:S01]  /*19a0*/  @!P3 MOV R2, 0x3000 ;  /* 0x000030000002b802 */ /* 0x008fe20000000f00 */
[----:B-1-3--:R-:W-:Y:S10]  /*19b0*/  @P0 BRA `(.L_x_26) ;  /* 0x00000000000c0947 */ /* 0x00aff40003800000 */
[----:B------:R-:W-:-:S04]  /*19c0*/  SHF.L.U32 R3, R12, 0x1f, RZ ;  /* 0x0000001f0c037819 */ /* 0x000fc800000006ff */
[----:B------:R-:W3:Y:S02]  /*19d0*/  SYNCS.PHASECHK.TRANS64.TRYWAIT P0, [UR33+0x20], R3 ;  /* 0x00002003ff0075a7 */ /* 0x000ee40008001121 */
[----:B---3--:R-:W-:Y:S05]  /*19e0*/  @!P0 BRA `(.L_x_27) ;  /* 0x0000009800fc8947 */ /* 0x008fea0003800000 */
.L_x_26:
[----:B------:R3:W-:Y:S01]  /*19f0*/  @!P3 SYNCS.ARRIVE.TRANS64 RZ, [UR33], R2 ;  /* 0x00000002ffffb9a7 */ /* 0x0007e20008000021 */
[----:B------:R-:W-:-:S04]  /*1a00*/  ULOP3.LUT UR5, UR24, 0x2, URZ, 0xfc, !UPT ;  /* 0x0000000218057892 */ /* 0x000fc8000f8efcff */
[----:B------:R-:W-:-:S09]  /*1a10*/  UISETP.NE.AND UP0, UPT, UR5, 0x2, UPT ;  /* 0x000000020500788c */ /* 0x000fd2000bf05270 */
[----:B------:R-:W-:Y:S05]  /*1a20*/  BRA.U UP0, `(.L_x_28) ;  /* 0x0000000100047547 */ /* 0x000fea000b800000 */
[----:B-1----:R-:W-:Y:S05]  /*1a30*/  BPT.TRAP 0x1 ;  /* 0x000000040000795c */ /* 0x002fea0000300000 */
.L_x_28:
[----:B------:R-:W-:Y:S04]  /*1a40*/  BSSY.RECONVERGENT B0, `(.L_x_29) ;  /* 0x0000003000007945 */ /* 0x000fe80003800200 */
[----:B------:R-:W-:Y:S05]  /*1a50*/  @P2 BRA `(.L_x_30) ;  /* 0x0000000000042947 */ /* 0x000fea0003800000 */
[----:B-1----:R-:W-:Y:S05]  /*1a60*/  BPT.TRAP 0x1 ;  /* 0x000000040000795c */ /* 0x002fea0000300000 */
.L_x_30:
[----:B-1----:R-:W-:Y:S05]  /*1a70*/  BSYNC.RECONVERGENT B0 ;  /* 0x0000000000007941 */ /* 0x002fea0003800200 */
.L_x_29:
[----:B------:R-:W-:Y:S02]  /*1a80*/  UIADD3 UR5, UPT, UPT, UR4, 0x1, URZ ;  /* 0x0000000104057890 */ /* 0x000fe4000fffe0ff */
[----:B------:R-:W-:Y:S02]  /*1a90*/  ULEA UR32, UR4, UR28, 0xc ;  /* 0x0000001c04207291 */ /* 0x000fe4000f8e60ff */
[----:B------:R-:W-:Y:S02]  /*1aa0*/  UISETP.NE.AND UP0, UPT, UR5, 0x4, UPT ;  /* 0x000000040500788c */ /* 0x000fe4000bf05270 */
[----:B------:R-:W-:Y:S02]  /*1ab0*/  UIADD3 UR16, UP1, UPT, UR26, 0x80, URZ ;  /* 0x000000801a107890 */ /* 0x000fe4000ff3e0ff */
[----:B------:R-:W-:Y:S02]  /*1ac0*/  USEL UR9, URZ, 0x1, UP0 ;  /* 0x00000001ff097887 */ /* 0x000fe40008000000 */
[----:B------:R-:W-:-:S02]  /*1ad0*/  USEL UR5, UR5, URZ, UP0 ;  /* 0x000000ff05057287 */ /* 0x000fc40008000000 */
[----:B------:R-:W-:Y:S02]  /*1ae0*/  UIADD3 UR14, UP0, UPT, UR26, 0x180, URZ ;  /* 0x000001801a0e7890 */ /* 0x000fe4000ff1e0ff */
[----:B------:R-:W-:Y:S01]  /*1af0*/  ULEA UR8, UR5, UR7, 0x3 ;  /* 0x0000000705087291 */ /* 0x000fe2000f8e18ff */
[----:B------:R-:W-:Y:S01]  /*1b00*/  LOP3.LUT R12, R12, UR9, RZ, 0x3c, !PT ;  /* 0x000000090c0c7c12 */ /* 0x000fe2000f8e3cff */
[----:B------:R-:W-:Y:S02]  /*1b10*/  USHF.L.U32 UR34, UR6, 0x5, URZ ;  /* 0x0000000506227899 */ /* 0x000fe400080006ff */
[----:B------:R-:W-:Y:S01]  /*1b20*/  UIADD3.X UR17, UPT, UPT, URZ, UR27, URZ, UP1, !UPT ;  /* 0x0000001bff117290 */ /* 0x000fe20008ffe4ff */
[----:B--2---:R-:W-:Y:S01]  /*1b30*/  SHF.L.U32 R0, R12, 0x1f, RZ ;  /* 0x0000001f0c007819 */ /* 0x004fe200000006ff */
[----:B------:R-:W-:Y:S02]  /*1b40*/  UIADD3 UR32, UPT, UPT, UR7, 0xc400, UR32 ;  /* 0x0000c40007207890 */ /* 0x000fe4000fffe020 */
[----:B------:R-:W-:Y:S01]  /*1b50*/  UIADD3.X UR15, UPT, UPT, URZ, UR27, URZ, UP0, !UPT ;  /* 0x0000001bff0f7290 */ /* 0x000fe200087fe4ff */
[----:B------:R4:W1:Y:S01]  /*1b60*/  SYNCS.PHASECHK.TRANS64.TRYWAIT P0, [UR8+0x20], R0 ;  /* 0x00002000ff0075a7 */ /* 0x0008620008001108 */
[----:B------:R-:W-:Y:S01]  /*1b70*/  ULEA UR8, UR4, UR7, 0xd ;  /* 0x0000000704087291 */ /* 0x000fe2000f8e68ff */
[----:B------:R-:W-:Y:S01]  /*1b80*/  UMOV UR13, 0x30000 ;  /* 0x00030000000d7882 */ /* 0x000fe20000000000 */
[----:B------:R-:W-:-:S02]  /*1b90*/  UMOV UR18, 0x0 ;  /* 0x0000000000127882 */ /* 0x000fc40000000000 */
[----:B------:R-:W-:Y:S01]  /*1ba0*/  UIADD3 UR8, UPT, UPT, UR8, 0x10400, URZ ;  /* 0x0001040008087890 */ /* 0x000fe2000fffe0ff */
[----:B------:R-:W-:Y:S01]  /*1bb0*/  UMOV UR19, 0x10000000 ;  /* 0x1000000000137882 */ /* 0x000fe20000000000 */
[----:B------:R-:W-:Y:S01]  /*1bc0*/  UMOV UR12, UR36 ;  /* 0x00000024000c7c82 */ /* 0x000fe20008000000 */
[----:B------:R-:W-:Y:S01]  /*1bd0*/  UMOV UR9, UR33 ;  /* 0x0000002100097c82 */ /* 0x000fe20008000000 */
[----:B------:R-:W-:Y:S01]  /*1be0*/  UMOV UR10, UR34 ;  /* 0x00000022000a7c82 */ /* 0x000fe20008000000 */
[----:B------:R2:W-:Y:S01]  /*1bf0*/  UTMALDG.3D.MULTICAST [UR32], [UR16], UR13, desc[UR18] ;  /* 0x00001220100073b4 */ /* 0x0005e2000801180d */
[----:B------:R-:W-:Y:S01]  /*1c00*/  UIADD3 UR6, UPT, UPT, UR6, 0x1, URZ ;  /* 0x0000000106067890 */ /* 0x000fe2000fffe0ff */
[----:B------:R-:W-:-:S03]  /*1c10*/  UMOV UR4, UR5 ;  /* 0x0000000500047c82 */ /* 0x000fc60008000000 */
[----:B------:R-:W-:Y:S01]  /*1c20*/  UISETP.NE.AND UP0, UPT, UR6, UR21, UPT ;  /* 0x000000150600728c */ /* 0x000fe2000bf05270 */
[----:B------:R4:W-:Y:S01]  /*1c30*/  UTMALDG.3D [UR8], [UR14], desc[UR18] ;  /* 0x000012080e0075b4 */ /* 0x0009e20008011000 */
[----:B--2---:R-:W-:-:S07]  /*1c40*/  UMOV UR13, UR21 ;  /* 0x00000015000d7c82 */ /* 0x004fce0008000000 */
[----:B----4-:R-:W-:Y:S05]  /*1c50*/  BRA.U UP0, `(.L_x_31) ;  /* 0xfffffffd004c7547 */ /* 0x010fea000b83ffff */
.L_x_25:
[----:B------:R-:W-:Y:S01]  /*1c60*/  ULEA UR4, UR5, UR7, 0x3 ;  /* 0x0000000705047291 */ /* 0x000fe2000f8e18ff */
[----:B--2---:R-:W-:Y:S01]  /*1c70*/  SHF.L.U32 R0, R12, 0x1f, RZ ;  /* 0x0000001f0c007819 */ /* 0x004fe200000006ff */
[----:B------:R-:W-:Y:S01]  /*1c80*/  @!P1 SYNCS.ARRIVE.TRANS64.A1T0 RZ, [UR7+0x88], RZ ;  /* 0x000088ffffff99a7 */ /* 0x000fe20008100007 */
[----:B------:R-:W-:-:S06]  /*1c90*/  UISETP.GT.AND UP0, UPT, UR43, UR41, UPT ;  /* 0x000000292b00728c */ /* 0x000fcc000bf04270 */
[----:B-1-3--:R1:W2:Y:S03]  /*1ca0*/  SYNCS.PHASECHK.TRANS64.TRYWAIT P0, [UR4+0x20], R0 ;  /* 0x00002000ff0075a7 */ /* 0x00a2a60008001104 */
[----:B------:R-:W-:Y:S05]  /*1cb0*/  BRA.U !UP0, `(.L_x_32) ;  /* 0x0000000108bc7547 */ /* 0x000fea000b800000 */
[----:B------:R-:W-:Y:S01]  /*1cc0*/  UIADD3 UR25, UPT, UPT, UR44, UR13, URZ ;  /* 0x0000000d2c197290 */ /* 0x000fe2000fffe0ff */
[----:B------:R-:W-:-:S11]  /*1cd0*/  UMOV UR4, UR5 ;  /* 0x0000000500047c82 */ /* 0x000fd60008000000 */
.L_x_38:
[----:B------:R-:W-:Y:S01]  /*1ce0*/  ULEA UR17, UR4, UR7, 0x3 ;  /* 0x0000000704117291 */ /* 0x000fe2000f8e18ff */
[----:B--2---:R-:W-:Y:S01]  /*1cf0*/  @!P3 MOV R2, 0x3000 ;  /* 0x000030000002b802 */ /* 0x004fe20000000f00 */
[----:B--2-4-:R-:W-:Y:S10]  /*1d00*/  @P0 BRA `(.L_x_33) ;  /* 0x00000000000c0947 */ /* 0x014ff40003800000 */
[----:B------:R-:W-:-:S04]  /*1d10*/  SHF.L.U32 R3, R12, 0x1f, RZ ;  /* 0x0000001f0c037819 */ /* 0x000fc800000006ff */
[----:B------:R-:W2:Y:S02]  /*1d20*/  SYNCS.PHASECHK.TRANS64.TRYWAIT P0, [UR17+0x20], R3 ;  /* 0x00002003ff0075a7 */ /* 0x000ea40008001111 */
[----:B--2---:R-:W-:Y:S05]  /*1d30*/  @!P0 BRA `(.L_x_34) ;  /* 0x0000009800408947 */ /* 0x004fea0003800000 */
.L_x_33:
[----:B------:R2:W-:Y:S01]  /*1d40*/  @!P3 SYNCS.ARRIVE.TRANS64 RZ, [UR17], R2 ;  /* 0x00000002ffffb9a7 */ /* 0x0005e20008000011 */
[----:B------:R-:W-:-:S04]  /*1d50*/  ULOP3.LUT UR5, UR24, 0x2, URZ, 0xfc, !UPT ;  /* 0x0000000218057892 */ /* 0x000fc8000f8efcff */
[----:B------:R-:W-:-:S09]  /*1d60*/  UISETP.NE.AND UP0, UPT, UR5, 0x2, UPT ;  /* 0x000000020500788c */ /* 0x000fd2000bf05270 */
[----:B------:R-:W-:Y:S05]  /*1d70*/  BRA.U UP0, `(.L_x_35) ;  /* 0x0000000100047547 */ /* 0x000fea000b800000 */
[----:B------:R-:W-:Y:S05]  /*1d80*/  BPT.TRAP 0x1 ;  /* 0x000000040000795c */ /* 0x000fea0000300000 */
.L_x_35:
[----:B------:R-:W-:Y:S04]  /*1d90*/  BSSY.RECONVERGENT B0, `(.L_x_36) ;  /* 0x0000003000007945 */ /* 0x000fe80003800200 */
[----:B------:R-:W-:Y:S05]  /*1da0*/  @P2 BRA `(.L_x_37) ;  /* 0x0000000000042947 */ /* 0x000fea0003800000 */
[----:B------:R-:W-:Y:S05]  /*1db0*/  BPT.TRAP 0x1 ;  /* 0x000000040000795c */ /* 0x000fea0000300000 */
.L_x_37:
[----:B------:R-:W-:Y:S05]  /*1dc0*/  BSYNC.RECONVERGENT B0 ;  /* 0x0000000000007941 */ /* 0x000fea0003800200 */
.L_x_36:
[----:B------:R-:W-:Y:S02]  /*1dd0*/  UIADD3 UR5, UPT, UPT, UR4, 0x1, URZ ;  /* 0x0000000104057890 */ /* 0x000fe4000fffe0ff */
[----:B------:R-:W-:Y:S02]  /*1de0*/  UIADD3 UR14, UP1, UPT, UR26, 0x80, URZ ;  /* 0x000000801a0e7890 */ /* 0x000fe4000ff3e0ff */
[----:B------:R-:W-:Y:S02]  /*1df0*/  UISETP.NE.AND UP0, UPT, UR5, 0x4, UPT ;  /* 0x000000040500788c */ /* 0x000fe4000bf05270 */
[----:B------:R-:W-:Y:S02]  /*1e00*/  USHF.L.U32 UR18, UR13, 0x5, URZ ;  /* 0x000000050d127899 */ /* 0x000fe400080006ff */
[----:B------:R-:W-:Y:S02]  /*1e10*/  USEL UR8, URZ, 0x1, UP0 ;  /* 0x00000001ff087887 */ /* 0x000fe40008000000 */
[----:B------:R-:W-:-:S02]  /*1e20*/  USEL UR5, UR5, URZ, UP0 ;  /* 0x000000ff05057287 */ /* 0x000fc40008000000 */
[----:B------:R-:W-:Y:S02]  /*1e30*/  UIADD3 UR22, UP0, UPT, UR26, 0x180, URZ ;  /* 0x000001801a167890 */ /* 0x000fe4000ff1e0ff */
[----:B------:R-:W-:Y:S01]  /*1e40*/  LOP3.LUT R12, R12, UR8, RZ, 0x3c, !PT ;  /* 0x000000080c0c7c12 */ /* 0x000fe2000f8e3cff */
[----:B------:R-:W-:Y:S02]  /*1e50*/  ULEA UR6, UR5, UR7, 0x3 ;  /* 0x0000000705067291 */ /* 0x000fe4000f8e18ff */
[----:B------:R-:W-:Y:S01]  /*1e60*/  ULEA UR8, UR4, UR7, 0xd ;  /* 0x0000000704087291 */ /* 0x000fe2000f8e68ff */
[----:B-1----:R-:W-:Y:S01]  /*1e70*/  SHF.L.U32 R0, R12, 0x1f, RZ ;  /* 0x0000001f0c007819 */ /* 0x002fe200000006ff */
[----:B------:R-:W-:Y:S02]  /*1e80*/  ULEA UR16, UR4, UR29, 0xc ;  /* 0x0000001d04107291 */ /* 0x000fe4000f8e60ff */
[----:B------:R-:W-:Y:S02]  /*1e90*/  UIADD3.X UR15, UPT, UPT, URZ, UR27, URZ, UP1, !UPT ;  /* 0x0000001bff0f7290 */ /* 0x000fe40008ffe4ff */
[----:B------:R-:W-:Y:S01]  /*1ea0*/  UIADD3 UR8, UPT, UPT, UR8, 0x10400, URZ ;  /* 0x0001040008087890 */ /* 0x000fe2000fffe0ff */
[----:B------:R3:W4:Y:S01]  /*1eb0*/  SYNCS.PHASECHK.TRANS64.TRYWAIT P0, [UR6+0x20], R0 ;  /* 0x00002000ff0075a7 */ /* 0x0007220008001106 */
[----:B------:R-:W-:Y:S01]  /*1ec0*/  UIADD3.X UR23, UPT, UPT, URZ, UR27, URZ, UP0, !UPT ;  /* 0x0000001bff177290 */ /* 0x000fe200087fe4ff */
[----:B------:R-:W-:Y:S01]  /*1ed0*/  UMOV UR6, 0x30000 ;  /* 0x0003000000067882 */ /* 0x000fe20000000000 */
[----:B------:R-:W-:Y:S01]  /*1ee0*/  UMOV UR30, 0x0 ;  /* 0x00000000001e7882 */ /* 0x000fe20000000000 */
[----:B------:R-:W-:Y:S01]  /*1ef0*/  UMOV UR31, 0x10000000 ;  /* 0x10000000001f7882 */ /* 0x000fe20000000000 */
[----:B------:R-:W-:Y:S01]  /*1f00*/  UMOV UR19, UR35 ;  /* 0x0000002300137c82 */ /* 0x000fe20008000000 */
[----:B------:R-:W-:Y:S01]  /*1f10*/  UMOV UR20, UR36 ;  /* 0x0000002400147c82 */ /* 0x000fe20008000000 */
[----:B------:R-:W-:Y:S01]  /*1f20*/  UMOV UR12, UR36 ;  /* 0x00000024000c7c82 */ /* 0x000fe20008000000 */
[----:B------:R-:W-:Y:S01]  /*1f30*/  UMOV UR9, UR17 ;  /* 0x0000001100097c82 */ /* 0x000fe20008000000 */
[----:B------:R-:W-:Y:S01]  /*1f40*/  UMOV UR10, UR18 ;  /* 0x00000012000a7c82 */ /* 0x000fe20008000000 */
[----:B------:R3:W-:Y:S01]  /*1f50*/  UTMALDG.3D.MULTICAST [UR16], [UR14], UR6, desc[UR30] ;  /* 0x00001e100e0073b4 */ /* 0x0007e20008011806 */
[----:B------:R-:W-:Y:S01]  /*1f60*/  UIADD3 UR13, UPT, UPT, UR13, 0x1, URZ ;  /* 0x000000010d0d7890 */ /* 0x000fe2000fffe0ff */
[----:B------:R-:W-:-:S03]  /*1f70*/  UMOV UR4, UR5 ;  /* 0x0000000500047c82 */ /* 0x000fc60008000000 */
[----:B------:R-:W-:Y:S01]  /*1f80*/  UISETP.NE.AND UP0, UPT, UR13, UR25, UPT ;  /* 0x000000190d00728c */ /* 0x000fe2000bf05270 */
[----:B------:R3:W-:Y:S08]  /*1f90*/  UTMALDG.3D [UR8], [UR22], desc[UR30] ;  /* 0x00001e08160075b4 */ /* 0x0007f00008011000 */
[----:B---3--:R-:W-:Y:S05]  /*1fa0*/  BRA.U UP0, `(.L_x_38) ;  /* 0xfffffffd004c7547 */ /* 0x008fea000b83ffff */
.L_x_32:
[C---:B------:R-:W-:Y:S01]  /*1fb0*/  LEA R3, R11.reuse, UR7, 0x3 ;  /* 0x000000070b037c11 */ /* 0x040fe2000f8e18ff */
[----:B------:R-:W-:Y:S01]  /*1fc0*/  NOP ;  /* 0x0000000000007918 */ /* 0x000fe20000000000 */
[----:B-1----:R-:W-:Y:S02]  /*1fd0*/  SHF.L.U32 R0, R10, 0x1f, RZ ;  /* 0x0000001f0a007819 */ /* 0x002fe400000006ff */
[----:B------:R-:W-:Y:S02]  /*1fe0*/  LEA R5, R11, UR7, 0x4 ;  /* 0x000000070b057c11 */ /* 0x000fe4000f8e20ff */
[----:B--2-4-:R-:W1:Y:S02]  /*1ff0*/  SYNCS.PHASECHK.TRANS64.TRYWAIT P0, [R3+URZ+0x90], R0 ;  /* 0x00009000030075a7 */ /* 0x014e6400080011ff */
[----:B-1----:R-:W-:Y:S05]  /*2000*/  @!P0 BRA `(.L_x_39) ;  /* 0x0000009400a48947 */ /* 0x002fea0003800000 */
.L_x_136:
[----:B------:R-:W2:Y:S01]  /*2010*/  LDS.128 R4, [R5+0x100] ;  /* 0x0001000005047984 */ /* 0x000ea20000000c00 */
[----:B------:R-:W-:Y:S01]  /*2020*/  UISETP.GE.AND UP0, UPT, UR42, 0x1, UPT ;  /* 0x000000012a00788c */ /* 0x000fe2000bf06270 */
[----:B------:R-:W-:Y:S01]  /*2030*/  @!PT LDS RZ, [RZ] ;  /* 0x00000000fffff984 */ /* 0x000fe20000000800 */
[----:B------:R-:W-:Y:S01]  /*2040*/  @!PT LDS RZ, [RZ] ;  /* 0x00000000fffff984 */ /* 0x000fe20000000800 */
[----:B------:R-:W-:Y:S01]  /*2050*/  @!PT LDS RZ, [RZ] ;  /* 0x00000000fffff984 */ /* 0x000fe20000000800 */
[----:B------:R-:W-:Y:S01]  /*2060*/  @!PT LDS RZ, [RZ] ;  /* 0x00000000fffff984 */ /* 0x000fe20000000800 */
[----:B------:R3:W-:Y:S06]  /*2070*/  MEMBAR.ALL.CTA ;  /* 0x0000000000007992 */ /* 0x0007ec0000008000 */
[----:B---3--:R-:W3:Y:S01]  /*2080*/  FENCE.VIEW.ASYNC.S ;  /* 0x00000000000073c6 */ /* 0x008ee20000000000 */
[----:B--2---:R-:W-:-:S13]  /*2090*/  LOP3.LUT P0, RZ, R6, 0x1, RZ, 0xc0, !PT ;  /* 0x0000000106ff7812 */ /* 0x004fda000780c0ff */
[----:B---3--:R-:W-:Y:S01]  /*20a0*/  VOTEU.ANY UP1, P0 ;  /* 0x0000000000ff7886 */ /* 0x008fe20000020100 */
[----:B------:R-:W-:-:S13]  /*20b0*/  PLOP3.LUT P0, PT, PT, PT, UP1, 0x80, 0x8 ;  /* 0x000000000008781c */ /* 0x000fda0003f0f018 */
[----:B-1----:R-:W-:Y:S02]  /*20c0*/  @P0 LOP3.LUT R0, R5, 0xffff, RZ, 0xc0, !PT ;  /* 0x0000ffff05000812 */ /* 0x002fe400078ec0ff */
[----:B------:R-:W-:Y:S02]  /*20d0*/  @P0 MOV R2, R4 ;  /* 0x0000000400020202 */ /* 0x000fe40000000f00 */
[----:B------:R-:W-:Y:S01]  /*20e0*/  @P0 R2UR UR6, R0 ;  /* 0x00000000000602ca */ /* 0x000fe200000e0000 */
[----:B------:R-:W-:Y:S01]  /*20f0*/  VIADD R0, R3, 0xa0 ;  /* 0x000000a003007836 */ /* 0x000fe20000000000 */
[----:B------:R-:W-:Y:S02]  /*2100*/  @P0 SHF.R.U32.HI R4, RZ, 0x10, R5 ;  /* 0x00000010ff040819 */ /* 0x000fe40000011605 */
[----:B------:R-:W-:Y:S02]  /*2110*/  @P0 R2UR UR8, R2 ;  /* 0x00000000020802ca */ /* 0x000fe400000e0000 */
[----:B------:R-:W-:-:S02]  /*2120*/  PRMT R0, RZ, 0x654, R0 ;  /* 0x00000654ff007816 */ /* 0x000fc40000000000 */
[----:B------:R-:W-:Y:S02]  /*2130*/  @P0 R2UR UR4, R4 ;  /* 0x00000000040402ca */ /* 0x000fe400000e0000 */
[----:B------:R1:W-:Y:S03]  /*2140*/  SYNCS.ARRIVE.TRANS64.RED.A1T0 RZ, [R0+URZ], RZ ;  /* 0x000000ff00ff79a7 */ /* 0x0003e600081004ff */
[----:B------:R-:W-:-:S04]  /*2150*/  @UP1 UMOV UR37, UR6 ;  /* 0x0000000600251c82 */ /* 0x000fc80008000000 */
[----:B------:R-:W-:-:S04]  /*2160*/  @UP1 UMOV UR38, UR8 ;  /* 0x0000000800261c82 */ /* 0x000fc80008000000 */
[----:B------:R-:W-:Y:S01]  /*2170*/  @UP1 UMOV UR36, UR4 ;  /* 0x0000000400241c82 */ /* 0x000fe20008000000 */
[----:B------:R-:W-:Y:S05]  /*2180*/  BRA.U !UP0, `(.L_x_40) ;  /* 0x0000000108d47547 */ /* 0x000fea000b800000 */
[----:B------:R-:W2:Y:S01]  /*2190*/  LDCU.128 UR12, c[0x0][0xb10] ;  /* 0x00016200ff0c77ac */ /* 0x000ea20008000c00 */
[----:B------:R-:W3:Y:S01]  /*21a0*/  LDCU UR25, c[0x0][0xb20] ;  /* 0x00016400ff1977ac */ /* 0x000ee20008000800 */
[----:B------:R-:W4:Y:S01]  /*21b0*/  LDCU UR20, c[0x0][0xb0c] ;  /* 0x00016180ff1477ac */ /* 0x000f220008000800 */
[----:B------:R-:W1:Y:S01]  /*21c0*/  LDCU.64 UR10, c[0x0][0xb28] ;  /* 0x00016500ff0a77ac */ /* 0x000e620008000a00 */
[----:B------:R-:W-:Y:S02]  /*21d0*/  UISETP.NE.AND UP3, UPT, UR42, 0x1, UPT ;  /* 0x000000012a00788c */ /* 0x000fe4000bf65270 */
[----:B--2---:R-:W-:Y:S02]  /*21e0*/  UIMAD.WIDE.U32 UR16, UR39, UR15, URZ ;  /* 0x0000000f271072a5 */ /* 0x004fe4000f8e00ff */
[----:B------:R-:W-:Y:S02]  /*21f0*/  UIMAD.WIDE.U32 UR8, UR40, UR12, URZ ;  /* 0x0000000c280872a5 */ /* 0x000fe4000f8e00ff */
[----:B------:R-:W-:-:S02]  /*2200*/  UISETP.NE.AND UP0, UPT, UR14, 0x1, UPT ;  /* 0x000000010e00788c */ /* 0x000fc4000bf05270 */
[----:B------:R-:W-:Y:S01]  /*2210*/  UIMAD.WIDE.U32 UR22, UR37, UR15, URZ ;  /* 0x0000000f251672a5 */ /* 0x000fe2000f8e00ff */
[----:B------:R-:W-:Y:S02]  /*2220*/  UMOV UR16, UR17 ;  /* 0x0000001100107c82 */ /* 0x000fe40008000000 */
[----:B------:R-:W-:Y:S01]  /*2230*/  UMOV UR8, UR9 ;  /* 0x0000000900087c82 */ /* 0x000fe20008000000 */
[----:B---3--:R-:W-:Y:S02]  /*2240*/  USHF.R.U32.HI UR16, URZ, UR25, UR16 ;  /* 0x00000019ff107299 */ /* 0x008fe40008011610 */
[----:B----4-:R-:W-:Y:S02]  /*2250*/  UISETP.NE.AND UP2, UPT, UR20, 0x1, UPT ;  /* 0x000000011400788c */ /* 0x010fe4000bf45270 */
[----:B------:R-:W-:Y:S02]  /*2260*/  USHF.R.U32.HI UR8, URZ, UR13, UR8 ;  /* 0x0000000dff087299 */ /* 0x000fe40008011608 */
[----:B------:R-:W-:-:S02]  /*2270*/  USEL UR6, UR39, UR16, !UP0 ;  /* 0x0000001027067287 */ /* 0x000fc4000c000000 */
[----:B------:R-:W-:Y:S02]  /*2280*/  USEL UR8, UR40, UR8, !UP2 ;  /* 0x0000000828087287 */ /* 0x000fe4000d000000 */
[----:B-1----:R-:W-:Y:S01]  /*2290*/  UIMAD.WIDE.U32 UR16, UR6, UR10, URZ ;  /* 0x0000000a061072a5 */ /* 0x002fe2000f8e00ff */
[----:B------:R-:W-:Y:S01]  /*22a0*/  UMOV UR4, UR23 ;  /* 0x0000001700047c82 */ /* 0x000fe20008000000 */
[----:B------:R-:W-:Y:S02]  /*22b0*/  UIMAD.WIDE.U32 UR18, UR38, UR12, URZ ;  /* 0x0000000c261272a5 */ /* 0x000fe4000f8e00ff */
[----:B------:R-:W-:-:S03]  /*22c0*/  UIMAD.WIDE.U32 UR22, UR8, UR10, URZ ;  /* 0x0000000a081672a5 */ /* 0x000fc6000f8e00ff */
[----:B------:R-:W-:Y:S01]  /*22d0*/  UMOV UR16, UR17 ;  /* 0x0000001100107c82 */ /* 0x000fe20008000000 */
[----:B------:R-:W-:Y:S02]  /*22e0*/  USHF.R.U32.HI UR4, URZ, UR25, UR4 ;  /* 0x00000019ff047299 */ /* 0x000fe40008011604 */
[----:B------:R-:W-:Y:S01]  /*22f0*/  @UP3 USHF.R.U32.HI UR6, URZ, UR11, UR16 ;  /* 0x0000000bff063299 */ /* 0x000fe20008011610 */
[----:B------:R-:W-:Y:S01]  /*2300*/  UMOV UR18, UR19 ;  /* 0x0000001300127c82 */ /* 0x000fe20008000000 */
[----:B------:R-:W-:Y:S01]  /*2310*/  UMOV UR22, UR23 ;  /* 0x0000001700167c82 */ /* 0x000fe20008000000 */
[----:B------:R-:W-:Y:S02]  /*2320*/  USHF.R.U32.HI UR13, URZ, UR13, UR18 ;  /* 0x0000000dff0d7299 */ /* 0x000fe40008011612 */
[----:B------:R-:W-:Y:S02]  /*2330*/  USEL UR4, UR37, UR4, !UP0 ;  /* 0x0000000425047287 */ /* 0x000fe4000c000000 */
[----:B------:R-:W-:-:S02]  /*2340*/  @UP3 USHF.R.U32.HI UR8, URZ, UR11, UR22 ;  /* 0x0000000bff083299 */ /* 0x000fc40008011616 */
[----:B------:R-:W-:Y:S02]  /*2350*/  UIMAD UR9, UR42, UR6, URZ ;  /* 0x000000062a0972a4 */ /* 0x000fe4000f8e02ff */
[----:B------:R-:W-:Y:S02]  /*2360*/  USEL UR6, UR38, UR13, !UP2 ;  /* 0x0000000d26067287 */ /* 0x000fe4000d000000 */
[----:B------:R-:W-:Y:S02]  /*2370*/  UIMAD UR12, UR42, UR8, URZ ;  /* 0x000000082a0c72a4 */ /* 0x000fe4000f8e02ff */
[----:B------:R-:W-:Y:S02]  /*2380*/  UISETP.GE.AND UP0, UPT, UR4, UR9, UPT ;  /* 0x000000090400728c */ /* 0x000fe4000bf06270 */
[----:B------:R-:W-:Y:S02]  /*2390*/  UIMAD.WIDE.U32 UR16, UR4, UR10, URZ ;  /* 0x0000000a041072a5 */ /* 0x000fe4000f8e00ff */
[----:B------:R-:W-:-:S02]  /*23a0*/  UISETP.GE.OR UP0, UPT, UR6, UR12, UP0 ;  /* 0x0000000c0600728c */ /* 0x000fc40008706670 */
        /* <DEDUP_REMOVED lines=19> */
.L_x_40:
[----:B------:R-:W2:Y:S02]  /*24e0*/  LDCU UR4, c[0x0][0xb30] ;  /* 0x00016600ff0477ac */ /* 0x000ea40008000800 */
[----:B--2---:R-:W-:-:S09]  /*24f0*/  UISETP.NE.AND UP0, UPT, UR4, 0x1, UPT ;  /* 0x000000010400788c */ /* 0x004fd2000bf05270 */
[----:B------:R-:W-:Y:S05]  /*2500*/  BRA.U UP0, `(.L_x_41) ;  /* 0x0000000100447547 */ /* 0x000fea000b800000 */
[----:B------:R-:W2:Y:S01]  /*2510*/  LDCU.128 UR12, c[0x0][0xb10] ;  /* 0x00016200ff0c77ac */ /* 0x000ea20008000c00 */
[----:B------:R-:W3:Y:S01]  /*2520*/  LDCU UR16, c[0x0][0xb0c] ;  /* 0x00016180ff1077ac */ /* 0x000ee20008000800 */
[----:B------:R-:W4:Y:S01]  /*2530*/  LDCU UR17, c[0x0][0xb20] ;  /* 0x00016400ff1177ac */ /* 0x000f220008000800 */
[----:B--2---:R-:W-:Y:S02]  /*2540*/  UIMAD.WIDE.U32 UR10, UR38, UR12, URZ ;  /* 0x0000000c260a72a5 */ /* 0x004fe4000f8e00ff */
[----:B------:R-:W-:Y:S02]  /*2550*/  UIMAD.WIDE.U32 UR8, UR37, UR15, URZ ;  /* 0x0000000f250872a5 */ /* 0x000fe4000f8e00ff */
[----:B---3--:R-:W-:Y:S02]  /*2560*/  UISETP.NE.AND UP2, UPT, UR16, 0x1, UPT ;  /* 0x000000011000788c */ /* 0x008fe4000bf45270 */
[----:B------:R-:W-:Y:S01]  /*2570*/  UISETP.NE.AND UP0, UPT, UR14, 0x1, UPT ;  /* 0x000000010e00788c */ /* 0x000fe2000bf05270 */
[----:B------:R-:W-:-:S02]  /*2580*/  UMOV UR6, UR11 ;  /* 0x0000000b00067c82 */ /* 0x000fc40008000000 */
[----:B------:R-:W-:Y:S01]  /*2590*/  UMOV UR4, UR9 ;  /* 0x0000000900047c82 */ /* 0x000fe20008000000 */
[----:B------:R-:W-:Y:S02]  /*25a0*/  USHF.R.U32.HI UR6, URZ, UR13, UR6 ;  /* 0x0000000dff067299 */ /* 0x000fe40008011606 */
[----:B----4-:R-:W-:Y:S02]  /*25b0*/  USHF.R.U32.HI UR4, URZ, UR17, UR4 ;  /* 0x00000011ff047299 */ /* 0x010fe40008011604 */
[----:B------:R-:W-:Y:S02]  /*25c0*/  USEL UR6, UR38, UR6, !UP2 ;  /* 0x0000000626067287 */ /* 0x000fe4000d000000 */
[----:B------:R-:W-:-:S04]  /*25d0*/  USEL UR4, UR37, UR4, !UP0 ;  /* 0x0000000425047287 */ /* 0x000fc8000c000000 */
[----:B------:R-:W-:Y:S02]  /*25e0*/  UIADD3 UR8, UPT, UPT, UR6, -UR4, URZ ;  /* 0x8000000406087290 */ /* 0x000fe4000fffe0ff */
[----:B------:R-:W-:Y:S02]  /*25f0*/  UIADD3 UR4, UPT, UPT, -UR6, UR4, URZ ;  /* 0x0000000406047290 */ /* 0x000fe4000fffe1ff */
[----:B------:R-:W-:Y:S02]  /*2600*/  UIMAD UR37, UR8, UR14, UR37 ;  /* 0x0000000e082572a4 */ /* 0x000fe4000f8e0225 */
[----:B------:R-:W-:-:S12]  /*2610*/  UIMAD UR38, UR4, UR16, UR38 ;  /* 0x00000010042672a4 */ /* 0x000fd8000f8e0226 */
.L_x_41:
[----:B------:R-:W-:Y:S01]  /*2620*/  VIADD R11, R11, 0x1 ;  /* 0x000000010b0b7836 */ /* 0x000fe20000000000 */
[----:B------:R-:W-:Y:S01]  /*2630*/  R2UR UR4, R160 ;  /* 0x00000000a00472ca */ /* 0x000fe200000e0000 */
[----:B------:R-:W-:Y:S01]  /*2640*/  UIADD3 UR20, UPT, UPT, UR37, UR59, URZ ;  /* 0x0000003b25147290 */ /* 0x000fe2000fffe0ff */
[----:B------:R-:W-:Y:S02]  /*2650*/  PLOP3.LUT P1, PT, PT, PT, PT, 0x80, 0x8 ;  /* 0x000000000008781c */ /* 0x000fe40003f2f070 */
[----:B------:R-:W-:-:S04]  /*2660*/  ISETP.NE.AND P0, PT, R11, 0x2, PT ;  /* 0x000000020b00780c */ /* 0x000fc80003f05270 */
[----:B------:R-:W-:Y:S02]  /*2670*/  SEL R3, RZ, 0x1, P0 ;  /* 0x00000001ff037807 */ /* 0x000fe40000000000 */
[----:B------:R-:W-:Y:S02]  /*2680*/  SEL R11, R11, RZ, P0 ;  /* 0x000000ff0b0b7207 */ /* 0x000fe40000000000 */
[----:B------:R-:W-:Y:S01]  /*2690*/  LOP3.LUT R10, R10, R3, RZ, 0x3c, !PT ;  /* 0x000000030a0a7212 */ /* 0x000fe200078e3cff */
[----:B------:R-:W-:Y:S01]  /*26a0*/  UIADD3 UR16, UPT, UPT, UR38, UR4, URZ ;  /* 0x0000000426107290 */ /* 0x000fe2000fffe0ff */
[----:B------:R-:W-:Y:S11]  /*26b0*/  BRA.U UP1, `(.L_x_42) ;  /* 0xfffffff101587547 */ /* 0x000ff6000b83ffff */
[----:B------:R-:W-:Y:S01]  /*26c0*/  UIADD3 UR7, UPT, UPT, UR7, 0x20, URZ ;  /* 0x0000002007077890 */ /* 0x000fe2000fffe0ff */
[----:B------:R-:W-:-:S03]  /*26d0*/  SHF.L.U32 R3, R12, 0x1f, RZ ;  /* 0x0000001f0c037819 */ /* 0x000fc600000006ff */
[----:B------:R-:W-:-:S09]  /*26e0*/  ULEA UR4, UR5, UR7, 0x3 ;  /* 0x0000000705047291 */ /* 0x000fd2000f8e18ff */
[----:B------:R-:W2:Y:S02]  /*26f0*/  SYNCS.PHASECHK.TRANS64.TRYWAIT P0, [UR4], R3 ;  /* 0x00000003ff0075a7 */ /* 0x000ea40008001104 */
[----:B--2---:R-:W-:Y:S05]  /*2700*/  @!P0 BRA `(.L_x_43) ;  /* 0x0000008c00f88947 */ /* 0x004fea0003800000 */
.L_x_138:
[----:B------:R-:W-:-:S04]  /*2710*/  UIADD3 UR4, UPT, UPT, UR5, 0x1, URZ ;  /* 0x0000000105047890 */ /* 0x000fc8000fffe0ff */
[----:B------:R-:W-:-:S04]  /*2720*/  UISETP.NE.AND UP0, UPT, UR4, 0x4, UPT ;  /* 0x000000040400788c */ /* 0x000fc8000bf05270 */
[----:B------:R-:W-:Y:S02]  /*2730*/  USEL UR6, URZ, 0x1, UP0 ;  /* 0x00000001ff067887 */ /* 0x000fe40008000000 */
[----:B------:R-:W-:-:S04]  /*2740*/  USEL UR4, UR4, URZ, UP0 ;  /* 0x000000ff04047287 */ /* 0x000fc80008000000 */
[----:B------:R-:W-:Y:S01]  /*2750*/  ULEA UR5, UR4, UR7, 0x3 ;  /* 0x0000000704057291 */ /* 0x000fe2000f8e18ff */
[----:B------:R-:W-:-:S04]  /*2760*/  LOP3.LUT R2, R12, UR6, RZ, 0x3c, !PT ;  /* 0x000000060c027c12 */ /* 0x000fc8000f8e3cff */
[----:B-1----:R-:W-:-:S04]  /*2770*/  SHF.L.U32 R3, R2, 0x1f, RZ ;  /* 0x0000001f02037819 */ /* 0x002fc800000006ff */
[----:B------:R-:W1:Y:S02]  /*2780*/  SYNCS.PHASECHK.TRANS64.TRYWAIT P0, [UR5], R3 ;  /* 0x00000003ff0075a7 */ /* 0x000e640008001105 */
[----:B-1----:R-:W-:Y:S05]  /*2790*/  @!P0 BRA `(.L_x_44) ;  /* 0x0000008c00ec8947 */ /* 0x002fea0003800000 */
.L_x_140:
        /* <DEDUP_REMOVED lines=9> */
.L_x_142:
[----:B------:R-:W-:-:S04]  /*2830*/  UIADD3 UR4, UPT, UPT, UR4, 0x1, URZ ;  /* 0x0000000104047890 */ /* 0x000fc8000fffe0ff */
[----:B------:R-:W-:-:S04]  /*2840*/  UISETP.NE.AND UP0, UPT, UR4, 0x4, UPT ;  /* 0x000000040400788c */ /* 0x000fc8000bf05270 */
[----:B------:R-:W-:Y:S02]  /*2850*/  USEL UR5, URZ, 0x1, UP0 ;  /* 0x00000001ff057887 */ /* 0x000fe40008000000 */
[----:B------:R-:W-:-:S04]  /*2860*/  USEL UR4, UR4, URZ, UP0 ;  /* 0x000000ff04047287 */ /* 0x000fc80008000000 */
[----:B------:R-:W-:Y:S01]  /*2870*/  ULEA UR4, UR4, UR7, 0x3 ;  /* 0x0000000704047291 */ /* 0x000fe2000f8e18ff */
[----:B-1----:R-:W-:-:S04]  /*2880*/  LOP3.LUT R3, R2, UR5, RZ, 0x3c, !PT ;  /* 0x0000000502037c12 */ /* 0x002fc8000f8e3cff */
[----:B------:R-:W-:Y:S01]  /*2890*/  SHF.L.U32 R3, R3, 0x1f, RZ ;  /* 0x0000001f03037819 */ /* 0x000fe200000006ff */
[----:B------:R-:W-:-:S07]  /*28a0*/  IMAD.U32 R0, RZ, RZ, UR4 ;  /* 0x00000004ff007e24 */ /* 0x000fce000f8e00ff */
.L_x_46:
[----:B-1----:R1:W2:Y:S02]  /*28b0*/  SYNCS.PHASECHK.TRANS64.TRYWAIT P0, [R0+URZ], R3 ;  /* 0x00000003000075a7 */ /* 0x0022a400080011ff */
[----:B--2---:R-:W-:Y:S05]  /*28c0*/  @!P0 NANOSLEEP.SYNCS 0x989680 ;  /* 0x009896800000895d */ /* 0x004fea0003900000 */
[----:B------:R-:W2:Y:S02]  /*28d0*/  @!P0 SYNCS.PHASECHK.TRANS64 P0, [R0+URZ], R3 ;  /* 0x00000003000085a7 */ /* 0x000ea400080010ff */
[----:B--2---:R-:W-:Y:S05]  /*28e0*/  @P0 EXIT ;  /* 0x000000000000094d */ /* 0x004fea0003800000 */
[----:B------:R-:W-:Y:S05]  /*28f0*/  BRA `(.L_x_46) ;  /* 0xfffffffc00ec7947 */ /* 0x000fea000383ffff */
.L_x_22:
[----:B------:R-:W1:Y:S02]  /*2900*/  S2UR UR4, SR_CgaCtaId ;  /* 0x00000000000479c3 */ /* 0x000e640000008800 */
[----:B-1----:R-:W-:-:S04]  /*2910*/  UISETP.NE.AND UP0, UPT, UR4, URZ, UPT ;  /* 0x000000ff0400728c */ /* 0x002fc8000bf05270 */
[----:B------:R-:W-:-:S09]  /*2920*/  UISETP.NE.OR UP0, UPT, UR17, 0x1, UP0 ;  /* 0x000000011100788c */ /* 0x000fd20008705670 */
[----:B------:R-:W-:Y:S05]  /*2930*/  BRA.U UP0, `(.L_x_47) ;  /* 0x00000005004c7547 */ /* 0x000fea000b800000 */
[----:B------:R-:W1:Y:S01]  /*2940*/  S2UR UR5, SR_CgaCtaId ;  /* 0x00000000000579c3 */ /* 0x000e620000008800 */
[----:B------:R-:W-:Y:S01]  /*2950*/  UMOV UR4, 0x400 ;  /* 0x0000040000047882 */ /* 0x000fe20000000000 */
[----:B------:R-:W-:Y:S01]  /*2960*/  ISETP.GE.U32.AND P2, PT, R0, 0x2, PT ;  /* 0x000000020000780c */ /* 0x000fe20003f46070 */
[----:B------:R-:W-:Y:S01]  /*2970*/  IMAD.MOV.U32 R12, RZ, RZ, 0x1 ;  /* 0x00000001ff0c7424 */ /* 0x000fe200078e00ff */
[----:B------:R-:W-:Y:S02]  /*2980*/  CS2R R10, SRZ ;  /* 0x00000000000a7805 */ /* 0x000fe4000001ff00 */
[----:B------:R-:W-:Y:S01]  /*2990*/  CS2R R8, SRZ ;  /* 0x0000000000087805 */ /* 0x000fe2000001ff00 */
[----:B-1----:R-:W-:-:S03]  /*29a0*/  ULEA UR6, UR5, UR4, 0x18 ;  /* 0x0000000405067291 */ /* 0x002fc6000f8ec0ff */
[----:B------:R-:W-:-:S09]  /*29b0*/  UMOV UR5, URZ ;  /* 0x000000ff00057c82 */ /* 0x000fd20008000000 */
.L_x_51:
[----:B------:R-:W-:Y:S02]  /*29c0*/  LEA R2, R8, UR6, 0x3 ;  /* 0x0000000608027c11 */ /* 0x000fe4000f8e18ff */
[----:B------:R-:W-:-:S03]  /*29d0*/  SHF.L.U32 R5, R9, 0x1f, RZ ;  /* 0x0000001f09057819 */ /* 0x000fc600000006ff */
[----:B------:R-:W-:Y:S01]  /*29e0*/  VIADD R4, R2, 0xe0 ;  /* 0x000000e002047836 */ /* 0x000fe20000000000 */
[----:B------:R-:W1:Y:S02]  /*29f0*/  SYNCS.PHASECHK.TRANS64.TRYWAIT P0, [R2+URZ+0xd0], R5 ;  /* 0x0000d005020075a7 */ /* 0x000e6400080011ff */
[----:B-1----:R-:W-:Y:S05]  /*2a00*/  @!P0 BRA `(.L_x_48) ;  /* 0x0000008c00808947 */ /* 0x002fea0003800000 */
.L_x_143:
[----:B------:R-:W-:Y:S01]  /*2a10*/  ULEA UR4, UR5, UR6, 0x3 ;  /* 0x0000000605047291 */ /* 0x000fe2000f8e18ff */
[----:B------:R-:W-:Y:S02]  /*2a20*/  PRMT R4, RZ, 0x654, R4 ;  /* 0x00000654ff047816 */ /* 0x000fe40000000004 */
[----:B-1----:R-:W-:Y:S01]  /*2a30*/  SHF.L.U32 R5, R12, 0x1f, RZ ;  /* 0x0000001f0c057819 */ /* 0x002fe200000006ff */
[----:B------:R-:W-:Y:S01]  /*2a40*/  UIADD3 UR7, UPT, UPT, UR4, 0x90, URZ ;  /* 0x0000009004077890 */ /* 0x000fe2000fffe0ff */
[----:B------:R1:W-:Y:S05]  /*2a50*/  SYNCS.ARRIVE.TRANS64.RED.A1T0 RZ, [R4+URZ], RZ ;  /* 0x000000ff04ff79a7 */ /* 0x0003ea00081004ff */
[----:B------:R-:W-:Y:S01]  /*2a60*/  IMAD.U32 R7, RZ, RZ, UR7 ;  /* 0x00000007ff077e24 */ /* 0x000fe2000f8e00ff */
[----:B------:R-:W2:Y:S04]  /*2a70*/  SYNCS.PHASECHK.TRANS64.TRYWAIT P0, [UR4+0xa0], R5 ;  /* 0x0000a005ff0075a7 */ /* 0x000ea80008001104 */
[----:B------:R-:W-:Y:S01]  /*2a80*/  PRMT R6, R0, 0x654, R7 ;  /* 0x0000065400067816 */ /* 0x000fe20000000007 */
[----:B-1----:R-:W-:Y:S01]  /*2a90*/  @!P2 IMAD.MOV.U32 R4, RZ, RZ, 0x10 ;  /* 0x00000010ff04a424 */ /* 0x002fe200078e00ff */
[----:B--2---:R-:W-:Y:S06]  /*2aa0*/  @!P0 BRA `(.L_x_49) ;  /* 0x0000008c006c8947 */ /* 0x004fec0003800000 */
.L_x_145:
[----:B------:R-:W-:Y:S01]  /*2ab0*/  ULEA UR8, UR5, UR6, 0x4 ;  /* 0x0000000605087291 */ /* 0x000fe2000f8e20ff */
[----:B------:R-:W-:Y:S01]  /*2ac0*/  SEL R3, R6, R3, !P2 ;  /* 0x0000000306037207 */ /* 0x000fe20005000000 */
[----:B------:R-:W-:Y:S01]  /*2ad0*/  UIADD3 UR9, UPT, UPT, UR4, 0x90, URZ ;  /* 0x0000009004097890 */ /* 0x000fe2000fffe0ff */
[----:B-1----:R-:W-:Y:S01]  /*2ae0*/  LEA R2, R11, UR6, 0x3 ;  /* 0x000000060b027c11 */ /* 0x002fe2000f8e18ff */
[----:B------:R-:W-:Y:S01]  /*2af0*/  UIADD3 UR8, UPT, UPT, UR8, 0x100, URZ ;  /* 0x0000010008087890 */ /* 0x000fe2000fffe0ff */
[----:B------:R-:W-:Y:S01]  /*2b00*/  SHF.L.U32 R5, R10, 0x1f, RZ ;  /* 0x0000001f0a057819 */ /* 0x000fe200000006ff */
[----:B------:R1:W-:Y:S01]  /*2b10*/  @!P2 SYNCS.ARRIVE.TRANS64.RED RZ, [R3+URZ], R4 ;  /* 0x0000000403ffa9a7 */ /* 0x0003e200080004ff */
[----:B------:R-:W-:Y:S01]  /*2b20*/  UIADD3 UR4, UPT, UPT, UR5, 0x1, URZ ;  /* 0x0000000105047890 */ /* 0x000fe2000fffe0ff */
[----:B------:R-:W-:-:S03]  /*2b30*/  VIADD R8, R8, 0x1 ;  /* 0x0000000108087836 */ /* 0x000fc60000000000 */
[----:B------:R-:W-:Y:S02]  /*2b40*/  UISETP.NE.AND UP0, UPT, UR4, 0x2, UPT ;  /* 0x000000020400788c */ /* 0x000fe4000bf05270 */
[----:B------:R-:W-:Y:S06]  /*2b50*/  UGETNEXTWORKID.BROADCAST [UR8], [UR9] ;  /* 0x00000000080073ca */ /* 0x000fec0008000100 */
[----:B------:R-:W-:Y:S01]  /*2b60*/  USEL UR7, URZ, 0x1, UP0 ;  /* 0x00000001ff077887 */ /* 0x000fe20008000000 */
[----:B------:R-:W-:Y:S01]  /*2b70*/  ISETP.NE.AND P0, PT, R8, 0x2, PT ;  /* 0x000000020800780c */ /* 0x000fe20003f05270 */
[----:B------:R-:W-:Y:S01]  /*2b80*/  USEL UR5, UR4, URZ, UP0 ;  /* 0x000000ff04057287 */ /* 0x000fe20008000000 */
[----:B------:R-:W2:Y:S03]  /*2b90*/  SYNCS.PHASECHK.TRANS64.TRYWAIT P1, [R2+URZ+0x90], R5 ;  /* 0x00009005020075a7 */ /* 0x000ea600080211ff */
[----:B------:R-:W-:Y:S01]  /*2ba0*/  LOP3.LUT R12, R12, UR7, RZ, 0x3c, !PT ;  /* 0x000000070c0c7c12 */ /* 0x000fe2000f8e3cff */
[----:B-12---:R-:W-:Y:S07]  /*2bb0*/  @!P1 BRA `(.L_x_50) ;  /* 0x0000008c00409947 */ /* 0x006fee0003800000 */
.L_x_146:
[C---:B------:R-:W-:Y:S01]  /*2bc0*/  LEA R4, R11.reuse, UR6, 0x4 ;  /* 0x000000060b047c11 */ /* 0x040fe2000f8e20ff */
[----:B-1----:R-:W-:Y:S01]  /*2bd0*/  VIADD R2, R2, 0xa0 ;  /* 0x000000a002027836 */ /* 0x002fe20000000000 */
[----:B------:R-:W-:Y:S01]  /*2be0*/  SEL R8, R8, RZ, P0 ;  /* 0x000000ff08087207 */ /* 0x000fe20000000000 */
[----:B------:R-:W-:-:S03]  /*2bf0*/  VIADD R11, R11, 0x1 ;  /* 0x000000010b0b7836 */ /* 0x000fc60000000000 */
[----:B------:R-:W1:Y:S01]  /*2c00*/  LDS.128 R4, [R4+0x100] ;  /* 0x0001000004047984 */ /* 0x000e620000000c00 */
[----:B------:R-:W-:Y:S02]  /*2c10*/  PRMT R2, RZ, 0x654, R2 ;  /* 0x00000654ff027816 */ /* 0x000fe40000000002 */
[C---:B------:R-:W-:Y:S01]  /*2c20*/  ISETP.NE.AND P1, PT, R11.reuse, 0x2, PT ;  /* 0x000000020b00780c */ /* 0x040fe20003f25270 */
[----:B------:R-:W-:Y:S01]  /*2c30*/  @!PT LDS RZ, [RZ] ;  /* 0x00000000fffff984 */ /* 0x000fe20000000800 */
[----:B------:R-:W-:Y:S01]  /*2c40*/  @!PT LDS RZ, [RZ] ;  /* 0x00000000fffff984 */ /* 0x000fe20000000800 */
[----:B------:R-:W-:Y:S01]  /*2c50*/  @!PT LDS RZ, [RZ] ;  /* 0x00000000fffff984 */ /* 0x000fe20000000800 */
[----:B------:R-:W-:Y:S01]  /*2c60*/  @!PT LDS RZ, [RZ] ;  /* 0x00000000fffff984 */ /* 0x000fe20000000800 */
[----:B------:R2:W-:Y:S06]  /*2c70*/  MEMBAR.ALL.CTA ;  /* 0x0000000000007992 */ /* 0x0005ec0000008000 */
[----:B--2---:R-:W2:Y:S01]  /*2c80*/  FENCE.VIEW.ASYNC.S ;  /* 0x00000000000073c6 */ /* 0x004ea20000000000 */
[----:B------:R-:W-:Y:S01]  /*2c90*/  SEL R11, R11, RZ, P1 ;  /* 0x000000ff0b0b7207 */ /* 0x000fe20000800000 */
[----:B--2---:R2:W-:Y:S01]  /*2ca0*/  SYNCS.ARRIVE.TRANS64.RED.A1T0 RZ, [R2+URZ], RZ ;  /* 0x000000ff02ff79a7 */ /* 0x0045e200081004ff */
[----:B-1----:R-:W-:-:S02]  /*2cb0*/  LOP3.LUT P3, RZ, R6, 0x1, RZ, 0xc0, !PT ;  /* 0x0000000106ff7812 */ /* 0x002fc4000786c0ff */
[----:B------:R-:W-:-:S04]  /*2cc0*/  SEL R5, RZ, 0x1, P1 ;  /* 0x00000001ff057807 */ /* 0x000fc80000800000 */
[----:B------:R-:W-:Y:S02]  /*2cd0*/  LOP3.LUT R10, R10, R5, RZ, 0x3c, !PT ;  /* 0x000000050a0a7212 */ /* 0x000fe400078e3cff */
[----:B--2---:R-:W-:-:S04]  /*2ce0*/  SEL R2, RZ, 0x1, P0 ;  /* 0x00000001ff027807 */ /* 0x004fc80000000000 */
[----:B------:R-:W-:Y:S01]  /*2cf0*/  LOP3.LUT R9, R9, R2, RZ, 0x3c, !PT ;  /* 0x0000000209097212 */ /* 0x000fe200078e3cff */
[----:B------:R-:W-:Y:S06]  /*2d00*/  @P3 BRA `(.L_x_51) ;  /* 0xfffffffc002c3947 */ /* 0x000fec000383ffff */
[----:B------:R-:W-:Y:S01]  /*2d10*/  ULEA UR4, UR5, UR6, 0x3 ;  /* 0x0000000605047291 */ /* 0x000fe2000f8e18ff */
[----:B------:R-:W-:-:S08]  /*2d20*/  SHF.L.U32 R3, R12, 0x1f, RZ ;  /* 0x0000001f0c037819 */ /* 0x000fd000000006ff */
[----:B------:R-:W1:Y:S02]  /*2d30*/  SYNCS.PHASECHK.TRANS64 P0, [UR4+0xa0], R3 ;  /* 0x0000a003ff0075a7 */ /* 0x000e640008001004 */
[----:B-1----:R-:W-:Y:S05]  /*2d40*/  @P0 BRA `(.L_x_52) ;  /* 0x0000000000080947 */ /* 0x002fea0003800000 */
[----:B------:R-:W1:Y:S02]  /*2d50*/  SYNCS.PHASECHK.TRANS64.TRYWAIT P0, [UR4+0xa0], R3 ;  /* 0x0000a003ff0075a7 */ /* 0x000e640008001104 */
[----:B-1----:R-:W-:Y:S05]  /*2d60*/  @!P0 BRA `(.L_x_53) ;  /* 0x0000008800e88947 */ /* 0x002fea0003800000 */
.L_x_52:
[----:B------:R-:W-:-:S04]  /*2d70*/  UIADD3 UR7, UPT, UPT, UR5, 0x1, URZ ;  /* 0x0000000105077890 */ /* 0x000fc8000fffe0ff */
[----:B------:R-:W-:-:S04]  /*2d80*/  UISETP.NE.AND UP0, UPT, UR7, 0x2, UPT ;  /* 0x000000020700788c */ /* 0x000fc8000bf05270 */
[----:B------:R-:W-:Y:S02]  /*2d90*/  USEL UR8, URZ, 0x1, UP0 ;  /* 0x00000001ff087887 */ /* 0x000fe40008000000 */
[----:B------:R-:W-:-:S04]  /*2da0*/  USEL UR7, UR7, URZ, UP0 ;  /* 0x000000ff07077287 */ /* 0x000fc80008000000 */
[----:B------:R-:W-:Y:S01]  /*2db0*/  ULEA UR7, UR7, UR6, 0x3 ;  /* 0x0000000607077291 */ /* 0x000fe2000f8e18ff */
[----:B-1----:R-:W-:-:S04]  /*2dc0*/  LOP3.LUT R3, R12, UR8, RZ, 0x3c, !PT ;  /* 0x000000080c037c12 */ /* 0x002fc8000f8e3cff */
[----:B------:R-:W-:-:S04]  /*2dd0*/  SHF.L.U32 R0, R3, 0x1f, RZ ;  /* 0x0000001f03007819 */ /* 0x000fc800000006ff */
[----:B------:R-:W1:Y:S02]  /*2de0*/  SYNCS.PHASECHK.TRANS64 P0, [UR7+0xa0], R0 ;  /* 0x0000a000ff0075a7 */ /* 0x000e640008001007 */
[----:B-1----:R-:W-:Y:S05]  /*2df0*/  @P0 EXIT ;  /* 0x000000000000094d */ /* 0x002fea0003800000 */
[----:B------:R-:W-:Y:S02]  /*2e00*/  SHF.L.U32 R3, R3, 0x1f, RZ ;  /* 0x0000001f03037819 */ /* 0x000fe400000006ff */
[----:B------:R-:W-:-:S07]  /*2e10*/  MOV R0, UR7 ;  /* 0x0000000700007c02 */ /* 0x000fce0008000f00 */
.L_x_54:
[----:B-1----:R1:W2:Y:S02]  /*2e20*/  SYNCS.PHASECHK.TRANS64.TRYWAIT P0, [R0+URZ+0xa0], R3 ;  /* 0x0000a003000075a7 */ /* 0x0022a400080011ff */
[----:B--2---:R-:W-:Y:S05]  /*2e30*/  @!P0 NANOSLEEP.SYNCS 0x989680 ;  /* 0x009896800000895d */ /* 0x004fea0003900000 */
[----:B------:R-:W2:Y:S02]  /*2e40*/  @!P0 SYNCS.PHASECHK.TRANS64 P0, [R0+URZ+0xa0], R3 ;  /* 0x0000a003000085a7 */ /* 0x000ea400080010ff */
[----:B--2---:R-:W-:Y:S05]  /*2e50*/  @P0 EXIT ;  /* 0x000000000000094d */ /* 0x004fea0003800000 */
[----:B------:R-:W-:Y:S05]  /*2e60*/  BRA `(.L_x_54) ;  /* 0xfffffffc00ec7947 */ /* 0x000fea000383ffff */
.L_x_47:
[----:B------:R-:W-:Y:S05]  /*2e70*/  BRA.U UP4, `(.L_x_55) ;  /* 0x0000000d04247547 */ /* 0x000fea000b800000 */
[----:B------:R-:W1:Y:S01]  /*2e80*/  S2UR UR7, SR_CgaCtaId ;  /* 0x00000000000779c3 */ /* 0x000e620000008800 */
[----:B------:R-:W-:Y:S01]  /*2e90*/  UMOV UR4, 0x40 ;  /* 0x0000004000047882 */ /* 0x000fe20000000000 */
[----:B------:R-:W-:Y:S01]  /*2ea0*/  NOP ;  /* 0x0000000000007918 */ /* 0x000fe20000000000 */
[----:B------:R-:W-:Y:S01]  /*2eb0*/  UMOV UR6, 0x400 ;  /* 0x0000040000067882 */ /* 0x000fe20000000000 */
[----:B-1----:R-:W-:Y:S02]  /*2ec0*/  ULEA UR5, UR7, UR4, 0x18 ;  /* 0x0000000407057291 */ /* 0x002fe4000f8ec0ff */
[----:B------:R-:W-:-:S07]  /*2ed0*/  ULEA UR6, UR7, UR6, 0x18 ;  /* 0x0000000607067291 */ /* 0x000fce000f8ec0ff */
[----:B------:R-:W1:Y:S02]  /*2ee0*/  LDS.U8 R0, [UR5+0x1c] ;  /* 0x00001c05ff007984 */ /* 0x000e640008000000 */
[----:B-1----:R-:W-:-:S13]  /*2ef0*/  ISETP.NE.AND P0, PT, R0, RZ, PT ;  /* 0x000000ff0000720c */ /* 0x002fda0003f05270 */
[----:B------:R-:W-:Y:S05]  /*2f00*/  @P0 BRA `(.L_x_56) ;  /* 0x0000000000580947 */ /* 0x000fea0003800000 */
[----:B------:R-:W-:-:S13]  /*2f10*/  ELECT P0, URZ, PT ;  /* 0x0000000000ff782f */ /* 0x000fda0003800000 */
[----:B------:R-:W-:Y:S05]  /*2f20*/  @!P0 BRA `(.L_x_57) ;  /* 0x0000000000608947 */ /* 0x000fea0003800000 */
[----:B------:R-:W-:Y:S01]  /*2f30*/  UMOV UR4, 0x10 ;  /* 0x0000001000047882 */ /* 0x000fe20000000000 */
[----:B------:R-:W-:Y:S01]  /*2f40*/  HFMA2 R0, -RZ, RZ, 0, 5.9604644775390625e-08 ;  /* 0x00000001ff007431 */ /* 0x000fe200000001ff */
[----:B------:R-:W-:-:S03]  /*2f50*/  MOV R3, 0xffff ;  /* 0x0000ffff00037802 */ /* 0x000fc60000000f00 */
[----:B------:R-:W-:Y:S04]  /*2f60*/  DEPBAR.LE SB1, 0x36 ;  /* 0x00009d800000791a */ /* 0x000fe80000000000 */
[----:B------:R-:W1:Y:S02]  /*2f70*/  UTCATOMSWS.FIND_AND_SET.ALIGN UP0, UR4, UR4 ;  /* 0x00000004000475e3 */ /* 0x000e640008000800 */
[----:B-1----:R-:W-:Y:S01]  /*2f80*/  MOV R4, UR4 ;  /* 0x0000000400047c02 */ /* 0x002fe20008000f00 */
[----:B------:R-:W-:Y:S06]  /*2f90*/  BRA.U UP0, `(.L_x_58) ;  /* 0x0000000100187547 */ /* 0x000fec000b800000 */
.L_x_59:
[----:B------:R-:W-:Y:S05]  /*2fa0*/  NANOSLEEP 0x64 ;  /* 0x000000640000795d */ /* 0x000fea0003800000 */
[----:B------:R-:W-:-:S05]  /*2fb0*/  UMOV UR4, 0x10 ;  /* 0x0000001000047882 */ /* 0x000fca0000000000 */
[----:B------:R-:W-:Y:S04]  /*2fc0*/  DEPBAR.LE SB1, 0x36 ;  /* 0x00009d800000791a */ /* 0x000fe80000000000 */
[----:B------:R-:W1:Y:S02]  /*2fd0*/  UTCATOMSWS.FIND_AND_SET.ALIGN UP0, UR4, UR4 ;  /* 0x00000004000475e3 */ /* 0x000e640008000800 */
[----:B-1----:R-:W-:Y:S01]  /*2fe0*/  MOV R4, UR4 ;  /* 0x0000000400047c02 */ /* 0x002fe20008000f00 */
[----:B------:R-:W-:Y:S05]  /*2ff0*/  BRA.U !UP0, `(.L_x_59) ;  /* 0xfffffffd08e87547 */ /* 0x000fea000b83ffff */
.L_x_58:
[-C--:B------:R-:W-:Y:S02]  /*3000*/  SHF.L.U32 R3, R3, R4.reuse, RZ ;  /* 0x0000000403037219 */ /* 0x080fe400000006ff */
[----:B------:R-:W-:Y:S01]  /*3010*/  SHF.L.U32 R0, R0, R4, RZ ;  /* 0x0000000400007219 */ /* 0x000fe200000006ff */
[----:B------:R-:W-:Y:S02]  /*3020*/  IMAD.SHL.U32 R4, R4, 0x20, RZ ;  /* 0x0000002004047824 */ /* 0x000fe400078e00ff */
[----:B------:R1:W-:Y:S04]  /*3030*/  ATOMS.OR RZ, [UR5+0x14], R3 ;  /* 0x00001403ffff798c */ /* 0x0003e8000b000005 */
[----:B------:R1:W-:Y:S04]  /*3040*/  ATOMS.OR RZ, [UR5+0x18], R0 ;  /* 0x00001800ffff798c */ /* 0x0003e8000b000005 */
[----:B------:R1:W-:Y:S01]  /*3050*/  STS [UR6+0x120], R4 ;  /* 0x00012004ff007988 */ /* 0x0003e20008000806 */
[----:B------:R-:W-:Y:S05]  /*3060*/  BRA `(.L_x_57) ;  /* 0x0000000000107947 */ /* 0x000fea0003800000 */
.L_x_56:
[----:B------:R-:W-:Y:S02]  /*3070*/  MOV R0, 0xffffffff ;  /* 0xffffffff00007802 */ /* 0x000fe40000000f00 */
[----:B------:R-:W-:-:S03]  /*3080*/  MOV R4, 0x30b0 ;  /* 0x000030b000047802 */ /* 0x000fc60000000f00 */
[----:B------:R1:W-:Y:S04]  /*3090*/  STS [UR6+0x120], R0 ;  /* 0x00012000ff007988 */ /* 0x0003e80008000806 */
[----:B-1---5:R-:W-:Y:S05]  /*30a0*/  CALL.REL.NOINC `($__internal_1_$__cuda_sm10x_tcgen05_guardrail_trap_phase_invalid_during_alloc) ;  /* 0x0000008c00fc7944 */ /* 0x022fea0003c00000 */
.L_x_57:
[----:B------:R-:W-:Y:S05]  /*30b0*/  WARPSYNC.ALL ;  /* 0x0000000000007948 */ /* 0x000fea0003800000 */
[----:B------:R-:W2:Y:S01]  /*30c0*/  S2UR UR4, SR_CgaCtaId ;  /* 0x00000000000479c3 */ /* 0x000ea20000008800 */
[----:B------:R-:W-:Y:S01]  /*30d0*/  UMOV UR13, 0x400 ;  /* 0x00000400000d7882 */ /* 0x000fe20000000000 */
[----:B------:R-:W-:-:S06]  /*30e0*/  NOP ;  /* 0x0000000000007918 */ /* 0x000fcc0000000000 */
[----:B------:R-:W-:Y:S06]  /*30f0*/  BAR.ARV 0x6, 0xa0 ;  /* 0x0182800000007b1d */ /* 0x000fec0000002000 */
[----:B------:R-:W3:Y:S01]  /*3100*/  LDCU UR5, c[0x0][0x38c] ;  /* 0x00007180ff0577ac */ /* 0x000ee20008000800 */
[----:B------:R-:W-:Y:S01]  /*3110*/  LOP3.LUT R2, R2, 0xffff, RZ, 0xc0, !PT ;  /* 0x0000ffff02027812 */ /* 0x000fe200078ec0ff */
[----:B------:R-:W-:Y:S01]  /*3120*/  IMAD.MOV.U32 R11, RZ, RZ, 0x1 ;  /* 0x00000001ff0b7424 */ /* 0x000fe200078e00ff */
[----:B------:R-:W-:Y:S01]  /*3130*/  CS2R R8, SRZ ;  /* 0x0000000000087805 */ /* 0x000fe2000001ff00 */
[----:B------:R-:W4:Y:S01]  /*3140*/  LDCU UR8, c[0x0][0x38c] ;  /* 0x00007180ff0877ac */ /* 0x000f220008000800 */
[----:B------:R-:W-:Y:S01]  /*3150*/  R2UR UR15, R2 ;  /* 0x00000000020f72ca */ /* 0x000fe200000e0000 */
[----:B------:R-:W-:Y:S01]  /*3160*/  IMAD.MOV.U32 R10, RZ, RZ, RZ ;  /* 0x000000ffff0a7224 */ /* 0x000fe200078e00ff */
[----:B------:R-:W-:Y:S01]  /*3170*/  UMOV UR19, URZ ;  /* 0x000000ff00137c82 */ /* 0x000fe20008000000 */
[----:B------:R-:W-:Y:S01]  /*3180*/  UMOV UR10, URZ ;  /* 0x000000ff000a7c82 */ /* 0x000fe20008000000 */
[----:B--2---:R-:W-:Y:S01]  /*3190*/  ULEA UR13, UR4, UR13, 0x18 ;  /* 0x0000000d040d7291 */ /* 0x004fe2000f8ec0ff */
[----:B------:R-:W-:Y:S01]  /*31a0*/  UMOV UR20, 0x0 ;  /* 0x0000000000147882 */ /* 0x000fe20000000000 */
[----:B------:R-:W-:-:S02]  /*31b0*/  UMOV UR21, 0x8400490 ;  /* 0x0840049000157882 */ /* 0x000fc40000000000 */
[----:B------:R-:W-:Y:S02]  /*31c0*/  UIADD3 UR6, UPT, UPT, UR13, 0xc400, URZ ;  /* 0x0000c4000d067890 */ /* 0x000fe4000fffe0ff */
[----:B------:R-:W-:Y:S02]  /*31d0*/  UIADD3 UR7, UPT, UPT, UR13, 0x10400, URZ ;  /* 0x000104000d077890 */ /* 0x000fe4000fffe0ff */
[----:B---3--:R-:W-:Y:S01]  /*31e0*/  UIADD3 UR5, UPT, UPT, UR5, 0x1f, URZ ;  /* 0x0000001f05057890 */ /* 0x008fe2000fffe0ff */
[----:B-1----:R-:W1:Y:S01]  /*31f0*/  LDS R0, [UR13+0x120] ;  /* 0x0001200dff007984 */ /* 0x002e620008000800 */
[----:B------:R-:W-:Y:S02]  /*3200*/  USHF.R.U32.HI UR6, URZ, 0x4, UR6 ;  /* 0x00000004ff067899 */ /* 0x000fe40008011606 */
[----:B------:R-:W-:Y:S02]  /*3210*/  USHF.R.S32.HI UR4, URZ, 0x1f, UR5 ;  /* 0x0000001fff047899 */ /* 0x000fe40008011405 */
[----:B------:R-:W-:-:S02]  /*3220*/  ULOP3.LUT UR6, UR6, 0x3fff, URZ, 0xc0, !UPT ;  /* 0x00003fff06067892 */ /* 0x000fc4000f8ec0ff */
[----:B------:R-:W-:Y:S02]  /*3230*/  ULEA.HI UR4, UR4, UR5, URZ, 0x5 ;  /* 0x0000000504047291 */ /* 0x000fe4000f8f28ff */
[----:B------:R-:W-:Y:S02]  /*3240*/  USHF.R.U32.HI UR5, URZ, 0x4, UR7 ;  /* 0x00000004ff057899 */ /* 0x000fe40008011607 */
[----:B------:R-:W-:Y:S02]  /*3250*/  USHF.R.S32.HI UR22, URZ, 0x5, UR4 ;  /* 0x00000005ff167899 */ /* 0x000fe40008011404 */
[----:B------:R-:W-:Y:S02]  /*3260*/  ULOP3.LUT UR5, UR5, 0x3fff, URZ, 0xc0, !UPT ;  /* 0x00003fff05057892 */ /* 0x000fe4000f8ec0ff */
[----:B------:R-:W-:Y:S02]  /*3270*/  UISETP.LT.AND UP0, UPT, UR22, 0x1, UPT ;  /* 0x000000011600788c */ /* 0x000fe4000bf01270 */
[----:B------:R-:W-:-:S02]  /*3280*/  ULOP3.LUT UR16, UR6, 0x10000, URZ, 0xfc, !UPT ;  /* 0x0001000006107892 */ /* 0x000fc4000f8efcff */
[----:B------:R-:W-:Y:S02]  /*3290*/  USEL UR23, UR22, 0x1, !UP0 ;  /* 0x0000000116177887 */ /* 0x000fe4000c000000 */
[----:B------:R-:W-:Y:S02]  /*32a0*/  ULOP3.LUT UR17, UR5, 0x10000, URZ, 0xfc, !UPT ;  /* 0x0001000005117892 */ /* 0x000fe4000f8efcff */
[----:B------:R-:W-:Y:S02]  /*32b0*/  UIADD3 UR23, UPT, UPT, -UR23, URZ, URZ ;  /* 0x000000ff17177290 */ /* 0x000fe4000fffe1ff */
[----:B----4-:R-:W-:Y:S01]  /*32c0*/  UISETP.GE.AND UP4, UPT, UR8, 0x1, UPT ;  /* 0x000000010800788c */ /* 0x010fe2000bf86270 */
[----:B-1----:R-:W-:-:S15]  /*32d0*/  R2UR UR24, R0 ;  /* 0x00000000001872ca */ /* 0x002fde00000e0000 */
.L_x_66:
[----:B------:R-:W-:Y:S02]  /*32e0*/  LEA R0, R10, UR13, 0x3 ;  /* 0x0000000d0a007c11 */ /* 0x000fe4000f8e18ff */
[----:B------:R-:W-:Y:S02]  /*32f0*/  SHF.L.U32 R5, R9, 0x1f, RZ ;  /* 0x0000001f09057819 */ /* 0x000fe400000006ff */
[----:B------:R-:W-:Y:S01]  /*3300*/  PLOP3.LUT P0, PT, PT, PT, UP4, 0x80, 0x8 ;  /* 0x000000000008781c */ /* 0x000fe20003f0f048 */
[----:B------:R-:W-:Y:S01]  /*3310*/  VIADD R3, R0, 0xa0 ;  /* 0x000000a000037836 */ /* 0x000fe20000000000 */
[----:B-1----:R-:W1:Y:S02]  /*3320*/  SYNCS.PHASECHK.TRANS64.TRYWAIT P1, [R0+URZ+0x90], R5 ;  /* 0x00009005000075a7 */ /* 0x002e6400080211ff */
[----:B-1-3--:R-:W-:Y:S09]  /*3330*/  @!P1 BRA `(.L_x_60) ;  /* 0x00000084008c9947 */ /* 0x00aff20003800000 */
.L_x_148:
[----:B------:R-:W-:Y:S01]  /*3340*/  LEA R4, R10, UR13, 0x4 ;  /* 0x0000000d0a047c11 */ /* 0x000fe2000f8e20ff */
[----:B------:R-:W-:Y:S01]  /*3350*/  @UP4 ULEA UR4, UR10, UR13, 0x3 ;  /* 0x0000000d0a044291 */ /* 0x000fe2000f8e18ff */
[----:B------:R-:W-:Y:S01]  /*3360*/  PLOP3.LUT P2, PT, PT, PT, PT, 0x80, 0x8 ;  /* 0x000000000008781c */ /* 0x000fe20003f4f070 */
[----:B------:R-:W-:Y:S01]  /*3370*/  ULEA UR18, UR19, UR13, 0x3 ;  /* 0x0000000d13127291 */ /* 0x000fe2000f8e18ff */
[----:B------:R-:W-:Y:S02]  /*3380*/  PRMT R3, RZ, 0x654, R3 ;  /* 0x00000654ff037816 */ /* 0x000fe40000000003 */
[----:B-1----:R-:W1:Y:S01]  /*3390*/  LDS.128 R4, [R4+0x100] ;  /* 0x0001000004047984 */ /* 0x002e620000000c00 */
[----:B------:R-:W-:Y:S02]  /*33a0*/  @P0 SHF.L.U32 R2, R8, 0x1f, RZ ;  /* 0x0000001f08020819 */ /* 0x000fe400000006ff */
[----:B------:R-:W-:Y:S01]  /*33b0*/  SHF.L.U32 R0, R11, 0x1f, RZ ;  /* 0x0000001f0b007819 */ /* 0x000fe200000006ff */
[----:B------:R-:W-:Y:S01]  /*33c0*/  @!PT LDS RZ, [RZ] ;  /* 0x00000000fffff984 */ /* 0x000fe20000000800 */
[----:B------:R-:W-:Y:S01]  /*33d0*/  @!PT LDS RZ, [RZ] ;  /* 0x00000000fffff984 */ /* 0x000fe20000000800 */
[----:B------:R-:W-:Y:S01]  /*33e0*/  @!PT LDS RZ, [RZ] ;  /* 0x00000000fffff984 */ /* 0x000fe20000000800 */
[----:B------:R-:W-:Y:S01]  /*33f0*/  @!PT LDS RZ, [RZ] ;  /* 0x00000000fffff984 */ /* 0x000fe20000000800 */
[----:B------:R2:W-:Y:S06]  /*3400*/  MEMBAR.ALL.CTA ;  /* 0x0000000000007992 */ /* 0x0005ec0000008000 */
[----:B--2---:R-:W2:Y:S02]  /*3410*/  FENCE.VIEW.ASYNC.S ;  /* 0x00000000000073c6 */ /* 0x004ea40000000000 */
[----:B--2---:R2:W-:Y:S01]  /*3420*/  SYNCS.ARRIVE.TRANS64.RED.A1T0 RZ, [R3+URZ], RZ ;  /* 0x000000ff03ff79a7 */ /* 0x0045e200081004ff */
[----:B------:R2:W3:Y:S01]  /*3430*/  @P0 SYNCS.PHASECHK.TRANS64.TRYWAIT P2, [UR4], R2 ;  /* 0x00000002ff0005a7 */ /* 0x0004e20008041104 */
[----:B-1----:R-:W-:Y:S01]  /*3440*/  LOP3.LUT P1, RZ, R6, 0x1, RZ, 0xc0, !PT ;  /* 0x0000000106ff7812 */ /* 0x002fe2000782c0ff */
[----:B------:R-:W1:Y:S02]  /*3450*/  SYNCS.PHASECHK.TRANS64.TRYWAIT P0, [UR18+0xc0], R0 ;  /* 0x0000c000ff0075a7 */ /* 0x000e640008001112 */
[----:B-123--:R-:W-:Y:S10]  /*3460*/  @!P0 BRA `(.L_x_61) ;  /* 0x0000008400548947 */ /* 0x00eff40003800000 */
.L_x_150:
[----:B------:R-:W-:Y:S01]  /*3470*/  IADD3 R10, PT, PT, R10, 0x1, RZ ;  /* 0x000000010a0a7810 */ /* 0x000fe20007ffe0ff */
[----:B------:R-:W-:Y:S06]  /*3480*/  BRA.U !UP4, `(.L_x_62) ;  /* 0x000000010c887547 */ /* 0x000fec000b800000 */
[----:B------:R-:W-:Y:S02]  /*3490*/  ULEA UR14, UR19, UR24, 0x8 ;  /* 0x00000018130e7291 */ /* 0x000fe4000f8e40ff */
[----:B------:R-:W-:Y:S01]  /*34a0*/  UPLOP3.LUT UP2, UPT, UPT, UPT, UPT, 0x40, 0x4 ;  /* 0x000000000004789c */ /* 0x000fe20003f4e870 */
[----:B------:R-:W-:Y:S01]  /*34b0*/  UMOV UR12, UR23 ;  /* 0x00000017000c7c82 */ /* 0x000fe20008000000 */
[----:B------:R-:W-:Y:S01]  /*34c0*/  UMOV UR11, UR22 ;  /* 0x00000016000b7c82 */ /* 0x000fe20008000000 */
[----:B------:R-:W-:-:S08]  /*34d0*/  UMOV UR5, UR10 ;  /* 0x0000000a00057c82 */ /* 0x000fd00008000000 */
.L_x_65:
[----:B------:R-:W-:Y:S02]  /*34e0*/  UIADD3 UR12, UPT, UPT, UR12, 0x1, URZ ;  /* 0x000000010c0c7890 */ /* 0x000fe4000fffe0ff */
[----:B--2---:R-:W-:Y:S02]  /*34f0*/  ULEA UR6, UR5, UR13, 0x3 ;  /* 0x0000000d05067291 */ /* 0x004fe4000f8e18ff */
[----:B------:R-:W-:Y:S01]  /*3500*/  UISETP.NE.AND UP3, UPT, UR12, URZ, UPT ;  /* 0x000000ff0c00728c */ /* 0x000fe2000bf65270 */
[----:B---3--:R-:W-:Y:S10]  /*3510*/  @P2 BRA `(.L_x_63) ;  /* 0x00000000000c2947 */ /* 0x008ff40003800000 */
[----:B-1----:R-:W-:Y:S04]  /*3520*/  SHF.L.U32 R3, R8, 0x1f, RZ ;  /* 0x0000001f08037819 */ /* 0x002fe800000006ff */
[----:B------:R-:W1:Y:S02]  /*3530*/  SYNCS.PHASECHK.TRANS64.TRYWAIT P0, [UR6], R3 ;  /* 0x00000003ff0075a7 */ /* 0x000e640008001106 */
[----:B-1----:R-:W-:Y:S05]  /*3540*/  @!P0 BRA `(.L_x_64) ;  /* 0x0000008400348947 */ /* 0x002fea0003800000 */
.L_x_63:
[----:B------:R-:W-:Y:S01]  /*3550*/  UISETP.NE.AND UP0, UPT, UR11, 0x1, UPT ;  /* 0x000000010b00788c */ /* 0x000fe2000bf05270 */
[----:B------:R-:W-:Y:S01]  /*3560*/  PLOP3.LUT P2, PT, PT, PT, PT, 0x80, 0x8 ;  /* 0x000000000008781c */ /* 0x000fe20003f4f070 */
[----:B------:R-:W-:Y:S02]  /*3570*/  UIADD3 UR4, UPT, UPT, UR5, 0x1, URZ ;  /* 0x0000000105047890 */ /* 0x000fe4000fffe0ff */
[----:B------:R-:W-:Y:S02]  /*3580*/  ULEA UR8, UR5, UR17, 0x9 ;  /* 0x0000001105087291 */ /* 0x000fe4000f8e48ff */
[----:B------:R-:W-:Y:S01]  /*3590*/  UISETP.NE.AND UP1, UPT, UR4, 0x4, UPT ;  /* 0x000000040400788c */ /* 0x000fe2000bf25270 */
[----:B------:R-:W-:Y:S01]  /*35a0*/  PLOP3.LUT P0, PT, PT, PT, UP0, 0x80, 0x8 ;  /* 0x000000000008781c */ /* 0x000fe20003f0f008 */
[----:B------:R-:W-:Y:S02]  /*35b0*/  UIADD3 UR11, UPT, UPT, UR11, -0x1, URZ ;  /* 0xffffffff0b0b7890 */ /* 0x000fe4000fffe0ff */
[----:B------:R-:W-:Y:S02]  /*35c0*/  USEL UR7, URZ, 0x1, UP1 ;  /* 0x00000001ff077887 */ /* 0x000fe40008800000 */
[----:B------:R-:W-:Y:S01]  /*35d0*/  USEL UR10, UR4, URZ, UP1 ;  /* 0x000000ff040a7287 */ /* 0x000fe20008800000 */
[----:B------:R-:W-:Y:S03]  /*35e0*/  UMOV UR9, 0xc0004010 ;  /* 0xc000401000097882 */ /* 0x000fe60000000000 */
[----:B------:R-:W-:Y:S01]  /*35f0*/  @UP0 ULEA UR4, UR10, UR13, 0x3 ;  /* 0x0000000d0a040291 */ /* 0x000fe2000f8e18ff */
[----:B------:R-:W-:Y:S01]  /*3600*/  LOP3.LUT R8, R8, UR7, RZ, 0x3c, !PT ;  /* 0x0000000708087c12 */ /* 0x000fe2000f8e3cff */
[----:B------:R-:W-:Y:S03]  /*3610*/  UMOV UR7, 0xc0004010 ;  /* 0xc000401000077882 */ /* 0x000fe60000000000 */
[----:B-1----:R-:W-:Y:S04]  /*3620*/  @P0 SHF.L.U32 R0, R8, 0x1f, RZ ;  /* 0x0000001f08000819 */ /* 0x002fe800000006ff */
[----:B------:R2:W3:Y:S01]  /*3630*/  @P0 SYNCS.PHASECHK.TRANS64.TRYWAIT P2, [UR4], R0 ;  /* 0x00000000ff0005a7 */ /* 0x0004e20008041104 */
[----:B------:R-:W-:Y:S02]  /*3640*/  UIADD3 UR4, UPT, UPT, UR6, 0x20, URZ ;  /* 0x0000002006047890 */ /* 0x000fe4000fffe0ff */
[----:B------:R-:W-:Y:S03]  /*3650*/  ULEA UR6, UR5, UR16, 0x8 ;  /* 0x0000001005067291 */ /* 0x000fe6000f8e40ff */
[----:B------:R-:W-:Y:S06]  /*3660*/  UMOV UR5, UR10 ;  /* 0x0000000a00057c82 */ /* 0x000fec0008000000 */
[----:B------:R2:W-:Y:S01]  /*3670*/  UTCQMMA gdesc[UR6], gdesc[UR8], tmem[UR14], tmem[UR20], idesc[UR21], UP2 ;  /* 0x00ff1408060075ea */ /* 0x0005e2000900030e */
[----:B------:R-:W-:Y:S01]  /*3680*/  UPLOP3.LUT UP2, UPT, UPT, UPT, UPT, 0x80, 0x8 ;  /* 0x000000000008789c */ /* 0x000fe20003f4f070 */
[----:B------:R2:W-:Y:S01]  /*3690*/  UTCBAR.MULTICAST [UR4], URZ, UR15 ;  /* 0x000000ff040073e9 */ /* 0x0005e2000800080f */
[----:B------:R-:W-:Y:S09]  /*36a0*/  BRA.U UP3, `(.L_x_65) ;  /* 0xfffffffd038c7547 */ /* 0x000ff2000b83ffff */
.L_x_62:
[----:B--2---:R-:W-:Y:S01]  /*36b0*/  UIADD3 UR4, UPT, UPT, UR19, 0x1, URZ ;  /* 0x0000000113047890 */ /* 0x004fe2000fffe0ff */
[C---:B------:R-:W-:Y:S01]  /*36c0*/  ISETP.NE.AND P0, PT, R10.reuse, 0x2, PT ;  /* 0x000000020a00780c */ /* 0x040fe20003f05270 */
[----:B------:R-:W-:Y:S02]  /*36d0*/  UIADD3 UR5, UPT, UPT, UR18, 0xb0, URZ ;  /* 0x000000b012057890 */ /* 0x000fe4000fffe0ff */
[----:B------:R-:W-:Y:S01]  /*36e0*/  UISETP.NE.AND UP0, UPT, UR4, 0x2, UPT ;  /* 0x000000020400788c */ /* 0x000fe2000bf05270 */
[----:B-1----:R-:W-:Y:S02]  /*36f0*/  SEL R0, RZ, 0x1, P0 ;  /* 0x00000001ff007807 */ /* 0x002fe40000000000 */
[----:B------:R-:W-:Y:S01]  /*3700*/  SEL R10, R10, RZ, P0 ;  /* 0x000000ff0a0a7207 */ /* 0x000fe20000000000 */
[----:B------:R-:W-:Y:S01]  /*3710*/  USEL UR6, URZ, 0x1, UP0 ;  /* 0x00000001ff067887 */ /* 0x000fe20008000000 */
[----:B------:R-:W-:Y:S01]  /*3720*/  LOP3.LUT R9, R9, R0, RZ, 0x3c, !PT ;  /* 0x0000000009097212 */ /* 0x000fe200078e3cff */
[----:B------:R-:W-:Y:S01]  /*3730*/  USEL UR19, UR4, URZ, UP0 ;  /* 0x000000ff04137287 */ /* 0x000fe20008000000 */
[----:B------:R1:W-:Y:S03]  /*3740*/  UTCBAR [UR5], URZ ;  /* 0x000000ff050073e9 */ /* 0x0003e600080000ff */
[----:B------:R-:W-:Y:S01]  /*3750*/  LOP3.LUT R11, R11, UR6, RZ, 0x3c, !PT ;  /* 0x000000060b0b7c12 */ /* 0x000fe2000f8e3cff */
[----:B------:R-:W-:Y:S07]  /*3760*/  @P1 BRA `(.L_x_66) ;  /* 0xfffffff800dc1947 */ /* 0x000fee000383ffff */
[----:B------:R-:W2:Y:S01]  /*3770*/  S2UR UR7, SR_CgaCtaId ;  /* 0x00000000000779c3 */ /* 0x000ea20000008800 */
[----:B------:R-:W-:Y:S01]  /*3780*/  ELECT P0, URZ, PT ;  /* 0x0000000000ff782f */ /* 0x000fe20003800000 */
[----:B------:R-:W-:Y:S01]  /*3790*/  IMAD.MOV.U32 R0, RZ, RZ, 0x1 ;  /* 0x00000001ff007424 */ /* 0x000fe200078e00ff */
[----:B------:R-:W-:Y:S01]  /*37a0*/  UIADD3 UR13, UPT, UPT, UR13, 0xc0, URZ ;  /* 0x000000c00d0d7890 */ /* 0x000fe2000fffe0ff */
[----:B------:R-:W-:Y:S01]  /*37b0*/  SHF.L.U32 R3, R11, 0x1f, RZ ;  /* 0x0000001f0b037819 */ /* 0x000fe200000006ff */
[----:B------:R-:W-:-:S03]  /*37c0*/  UMOV UR4, 0x40 ;  /* 0x0000004000047882 */ /* 0x000fc60000000000 */
[----:B------:R-:W-:Y:S01]  /*37d0*/  UVIRTCOUNT.DEALLOC.SMPOOL 0x80 ;  /* 0x000000800000784c */ /* 0x000fe20000000000 */
[----:B--2---:R-:W-:Y:S02]  /*37e0*/  ULEA UR7, UR7, UR4, 0x18 ;  /* 0x0000000407077291 */ /* 0x004fe4000f8ec0ff */
[----:B------:R-:W-:-:S07]  /*37f0*/  ULEA UR4, UR19, UR13, 0x3 ;  /* 0x0000000d13047291 */ /* 0x000fce000f8e18ff */
[----:B------:R2:W-:Y:S02]  /*3800*/  @P0 STS.U8 [UR7+0x1c], R0 ;  /* 0x00001c00ff000988 */ /* 0x0005e40008000007 */
[----:B------:R-:W4:Y:S02]  /*3810*/  SYNCS.PHASECHK.TRANS64.TRYWAIT P0, [UR4], R3 ;  /* 0x00000003ff0075a7 */ /* 0x000f240008001104 */
[----:B--2-4-:R-:W-:Y:S05]  /*3820*/  @!P0 BRA `(.L_x_67) ;  /* 0x0000008000948947 */ /* 0x014fea0003800000 */
.L_x_153:
[----:B------:R-:W-:-:S04]  /*3830*/  UIADD3 UR4, UPT, UPT, UR19, 0x1, URZ ;  /* 0x0000000113047890 */ /* 0x000fc8000fffe0ff */
[----:B------:R-:W-:-:S04]  /*3840*/  UISETP.NE.AND UP0, UPT, UR4, 0x2, UPT ;  /* 0x000000020400788c */ /* 0x000fc8000bf05270 */
[----:B-1----:R-:W-:Y:S02]  /*3850*/  USEL UR5, URZ, 0x1, UP0 ;  /* 0x00000001ff057887 */ /* 0x002fe40008000000 */
[----:B------:R-:W-:-:S04]  /*3860*/  USEL UR4, UR4, URZ, UP0 ;  /* 0x000000ff04047287 */ /* 0x000fc80008000000 */
[----:B------:R-:W-:Y:S01]  /*3870*/  ULEA UR4, UR4, UR13, 0x3 ;  /* 0x0000000d04047291 */ /* 0x000fe2000f8e18ff */
[----:B--2---:R-:W-:-:S04]  /*3880*/  LOP3.LUT R3, R11, UR5, RZ, 0x3c, !PT ;  /* 0x000000050b037c12 */ /* 0x004fc8000f8e3cff */
[----:B------:R-:W-:-:S04]  /*3890*/  SHF.L.U32 R3, R3, 0x1f, RZ ;  /* 0x0000001f03037819 */ /* 0x000fc800000006ff */
[----:B------:R-:W1:Y:S02]  /*38a0*/  SYNCS.PHASECHK.TRANS64.TRYWAIT P0, [UR4], R3 ;  /* 0x00000003ff0075a7 */ /* 0x000e640008001104 */
[----:B-1----:R-:W-:Y:S05]  /*38b0*/  @!P0 BRA `(.L_x_68) ;  /* 0x0000008000888947 */ /* 0x002fea0003800000 */
.L_x_155:
[----:B------:R-:W-:Y:S01]  /*38c0*/  NOP ;  /* 0x0000000000007918 */ /* 0x000fe20000000000 */
[----:B-1----:R-:W1:Y:S01]  /*38d0*/  LDS R0, [UR7+0x14] ;  /* 0x00001407ff007984 */ /* 0x002e620008000800 */
[----:B------:R-:W-:Y:S01]  /*38e0*/  ULOP3.LUT UR4, UR24, 0xffff, URZ, 0xc0, !UPT ;  /* 0x0000ffff18047892 */ /* 0x000fe2000f8ec0ff */
[----:B------:R-:W-:Y:S01]  /*38f0*/  UMOV UR5, 0xffff ;  /* 0x0000ffff00057882 */ /* 0x000fe20000000000 */
[----:B------:R-:W-:Y:S02]  /*3900*/  UMOV UR6, 0x1 ;  /* 0x0000000100067882 */ /* 0x000fe40000000000 */
[----:B------:R-:W-:-:S04]  /*3910*/  USHF.R.U32.HI UR4, URZ, 0x5, UR4 ;  /* 0x00000005ff047899 */ /* 0x000fc80008011604 */
[----:B------:R-:W-:Y:S02]  /*3920*/  USHF.L.U32 UR5, UR5, UR4, URZ ;  /* 0x0000000405057299 */ /* 0x000fe400080006ff */
[----:B------:R-:W-:-:S04]  /*3930*/  USHF.L.U32 UR4, UR6, UR4, URZ ;  /* 0x0000000406047299 */ /* 0x000fc800080006ff */
[----:B-1----:R-:W-:-:S04]  /*3940*/  LOP3.LUT R0, R0, UR5, RZ, 0xc0, !PT ;  /* 0x0000000500007c12 */ /* 0x002fc8000f8ec0ff */
[----:B------:R-:W-:-:S13]  /*3950*/  ISETP.NE.AND P0, PT, R0, UR5, PT ;  /* 0x0000000500007c0c */ /* 0x000fda000bf05270 */
[----:B------:R-:W-:Y:S05]  /*3960*/  @P0 BRA `(.L_x_69) ;  /* 0x0000000000580947 */ /* 0x000fea0003800000 */
[----:B------:R-:W1:Y:S02]  /*3970*/  LDS R0, [UR7+0x18] ;  /* 0x00001807ff007984 */ /* 0x000e640008000800 */
[----:B-1----:R-:W-:-:S04]  /*3980*/  LOP3.LUT R0, R0, UR4, RZ, 0xc0, !PT ;  /* 0x0000000400007c12 */ /* 0x002fc8000f8ec0ff */
[----:B------:R-:W-:-:S13]  /*3990*/  ISETP.NE.AND P0, PT, R0, UR4, PT ;  /* 0x0000000400007c0c */ /* 0x000fda000bf05270 */
[----:B------:R-:W-:Y:S05]  /*39a0*/  @P0 BRA `(.L_x_70) ;  /* 0x00000000003c0947 */ /* 0x000fea0003800000 */
[----:B------:R-:W1:Y:S01]  /*39b0*/  S2R R2, SR_LANEID ;  /* 0x0000000000027919 */ /* 0x000e620000000000 */
[----:B------:R-:W-:Y:S01]  /*39c0*/  ULOP3.LUT UR5, URZ, UR5, URZ, 0x33, !UPT ;  /* 0x00000005ff057292 */ /* 0x000fe2000f8e33ff */
[----:B------:R-:W-:Y:S01]  /*39d0*/  LOP3.LUT R4, RZ, UR4, RZ, 0x33, !PT ;  /* 0x00000004ff047c12 */ /* 0x000fe2000f8e33ff */
[----:B------:R-:W-:Y:S02]  /*39e0*/  VOTEU.ANY UR4, UPT, PT ;  /* 0x0000000000047886 */ /* 0x000fe400038e0100 */
[----:B------:R-:W-:Y:S01]  /*39f0*/  UFLO.U32 UR4, UR4 ;  /* 0x00000004000472bd */ /* 0x000fe200080e0000 */
[----:B------:R-:W2:Y:S01]  /*3a00*/  REDUX UR6, R4 ;  /* 0x00000000040673c4 */ /* 0x000ea20000000000 */
[----:B------:R-:W-:-:S06]  /*3a10*/  IMAD.U32 R0, RZ, RZ, UR5 ;  /* 0x00000005ff007e24 */ /* 0x000fcc000f8e00ff */
[----:B------:R4:W-:Y:S01]  /*3a20*/  UTCATOMSWS.AND URZ, UR5 ;  /* 0x0000000500ff79e3 */ /* 0x0009e20008000000 */
[----:B------:R-:W3:Y:S01]  /*3a30*/  REDUX UR8, R0 ;  /* 0x00000000000873c4 */ /* 0x000ee20000000000 */
[----:B-1----:R-:W-:Y:S01]  /*3a40*/  ISETP.EQ.U32.AND P0, PT, R2, UR4, PT ;  /* 0x0000000402007c0c */ /* 0x002fe2000bf02070 */
[----:B--2---:R-:W-:Y:S01]  /*3a50*/  IMAD.U32 R2, RZ, RZ, UR6 ;  /* 0x00000006ff027e24 */ /* 0x004fe2000f8e00ff */
[----:B---3--:R-:W-:-:S11]  /*3a60*/  MOV R3, UR8 ;  /* 0x0000000800037c02 */ /* 0x008fd60008000f00 */
[----:B------:R4:W-:Y:S04]  /*3a70*/  @P0 ATOMS.AND RZ, [UR7+0x14], R3 ;  /* 0x00001403ffff098c */ /* 0x0009e8000a800007 */
[----:B------:R4:W-:Y:S01]  /*3a80*/  @P0 ATOMS.AND RZ, [UR7+0x18], R2 ;  /* 0x00001802ffff098c */ /* 0x0009e2000a800007 */
[----:B------:R-:W-:Y:S05]  /*3a90*/  BRA `(.L_x_71) ;  /* 0x0000000000147947 */ /* 0x000fea0003800000 */
.L_x_70:
[----:B------:R-:W-:Y:S02]  /*3aa0*/  MOV R2, 0x3ac0 ;  /* 0x00003ac000027802 */ /* 0x000fe40000000f00 */
[----:B---3-5:R-:W-:Y:S05]  /*3ab0*/  CALL.REL.NOINC `($__internal_0_$__cuda_sm10x_tcgen05_guardrail_trap_col_being_dealloced_not_returned_by_alloc) ;  /* 0x00000084006c7944 */ /* 0x028fea0003c00000 */
[----:B------:R-:W-:Y:S05]  /*3ac0*/  BRA `(.L_x_71) ;  /* 0x0000000000087947 */ /* 0x000fea0003800000 */
.L_x_69:
[----:B------:R-:W-:Y:S02]  /*3ad0*/  MOV R2, 0x3af0 ;  /* 0x00003af000027802 */ /* 0x000fe40000000f00 */
[----:B---3-5:R-:W-:Y:S05]  /*3ae0*/  CALL.REL.NOINC `($__internal_2_$__cuda_sm10x_tcgen05_guardrail_trap_unallocated_columns_being_dealloced) ;  /* 0x0000008400787944 */ /* 0x028fea0003c00000 */
.L_x_71:
[----:B------:R-:W-:Y:S01]  /*3af0*/  NOP ;  /* 0x0000000000007918 */ /* 0x000fe20000000000 */
[----:B----4-:R-:W-:Y:S05]  /*3b00*/  EXIT ;  /* 0x000000000000794d */ /* 0x010fea0003800000 */
.L_x_55:
[----:B------:R-:W-:-:S09]  /*3b10*/  UISETP.NE.OR UP0, UPT, UR17, 0x3, !UP3 ;  /* 0x000000031100788c */ /* 0x000fd2000df05670 */
[----:B------:R-:W-:Y:S05]  /*3b20*/  BRA.U UP0, `(.L_x_72) ;  /* 0x0000001100587547 */ /* 0x000fea000b800000 */
[----:B------:R-:W1:Y:S01]  /*3b30*/  S2UR UR10, SR_CgaCtaId ;  /* 0x00000000000a79c3 */ /* 0x000e620000008800 */
[----:B------:R-:W2:Y:S01]  /*3b40*/  LDCU UR31, c[0x0][0x370] ;  /* 0x00006e00ff1f77ac */ /* 0x000ea20008000800 */
[----:B------:R-:W-:Y:S02]  /*3b50*/  HFMA2 R13, -RZ, RZ, 0, 0 ;  /* 0x00000000ff0d7431 */ /* 0x000fe400000001ff */
[----:B------:R-:W-:Y:S01]  /*3b60*/  IMAD.MOV.U32 R15, RZ, RZ, 0x1 ;  /* 0x00000001ff0f7424 */ /* 0x000fe200078e00ff */
[----:B------:R-:W-:Y:S01]  /*3b70*/  MOV R7, 0x2000 ;  /* 0x0000200000077802 */ /* 0x000fe20000000f00 */
[----:B------:R-:W2:Y:S01]  /*3b80*/  LDCU.128 UR44, c[0x0][0xb10] ;  /* 0x00016200ff2c77ac */ /* 0x000ea20008000c00 */
[----:B------:R-:W-:Y:S01]  /*3b90*/  IMAD.MOV.U32 R14, RZ, RZ, RZ ;  /* 0x000000ffff0e7224 */ /* 0x000fe200078e00ff */
[----:B------:R-:W3:Y:S01]  /*3ba0*/  LDC.64 R16, c[0x0][0x348] ;  /* 0x0000d200ff107b82 */ /* 0x000ee20000000a00 */
[----:B------:R-:W4:Y:S01]  /*3bb0*/  LDCU UR30, c[0x0][0x374] ;  /* 0x00006e80ff1e77ac */ /* 0x000f220008000800 */
[----:B------:R-:W1:Y:S06]  /*3bc0*/  LDCU UR15, c[0x0][0xb0c] ;  /* 0x00016180ff0f77ac */ /* 0x000e6c0008000800 */
[----:B------:R-:W3:Y:S01]  /*3bd0*/  LDC.64 R2, c[0x0][0x888] ;  /* 0x00022200ff027b82 */ /* 0x000ee20000000a00 */
[----:B------:R-:W3:Y:S01]  /*3be0*/  LDCU UR49, c[0x0][0xb20] ;  /* 0x00016400ff3177ac */ /* 0x000ee20008000800 */
[----:B------:R-:W3:Y:S06]  /*3bf0*/  LDCU UR4, c[0x0][0xb30] ;  /* 0x00016600ff0477ac */ /* 0x000eec0008000800 */
[----:B------:R-:W3:Y:S01]  /*3c00*/  LDC.64 R4, c[0x0][0x890] ;  /* 0x00022400ff047b82 */ /* 0x000ee20000000a00 */
[----:B------:R-:W-:Y:S01]  /*3c10*/  UMOV UR21, 0x400 ;  /* 0x0000040000157882 */ /* 0x000fe20000000000 */
[----:B--2---:R-:W-:-:S02]  /*3c20*/  UIMAD.WIDE.U32 UR6, UR31, UR44, URZ ;  /* 0x0000002c1f0672a5 */ /* 0x004fc4000f8e00ff */
[----:B----4-:R-:W-:Y:S02]  /*3c30*/  UIMAD.WIDE.U32 UR8, UR30, UR47, URZ ;  /* 0x0000002f1e0872a5 */ /* 0x010fe4000f8e00ff */
[----:B-1----:R-:W-:Y:S02]  /*3c40*/  ULEA UR21, UR10, UR21, 0x18 ;  /* 0x000000150a157291 */ /* 0x002fe4000f8ec0ff */
[----:B------:R-:W-:Y:S02]  /*3c50*/  UPLOP3.LUT UP3, UPT, UPT, UPT, UPT, 0x40, 0x4 ;  /* 0x000000000004789c */ /* 0x000fe40003f6e870 */
[----:B------:R-:W-:Y:S02]  /*3c60*/  UIADD3 UR37, UPT, UPT, UR21, 0x58, URZ ;  /* 0x0000005815257890 */ /* 0x000fe4000fffe0ff */
[----:B------:R-:W-:Y:S02]  /*3c70*/  UIADD3 UR33, UPT, UPT, UR21, 0x40, URZ ;  /* 0x0000004015217890 */ /* 0x000fe4000fffe0ff */
[----:B------:R-:W-:-:S02]  /*3c80*/  UIADD3 UR25, UPT, UPT, UR21, 0x48, URZ ;  /* 0x0000004815197890 */ /* 0x000fc4000fffe0ff */
[----:B------:R-:W-:Y:S01]  /*3c90*/  UIADD3 UR17, UPT, UPT, UR21, 0x50, URZ ;  /* 0x0000005015117890 */ /* 0x000fe2000fffe0ff */
[----:B------:R-:W-:Y:S01]  /*3ca0*/  UMOV UR6, UR7 ;  /* 0x0000000700067c82 */ /* 0x000fe20008000000 */
[----:B------:R-:W-:Y:S01]  /*3cb0*/  UMOV UR41, UR9 ;  /* 0x0000000900297c82 */ /* 0x000fe20008000000 */
[----:B------:R-:W-:Y:S02]  /*3cc0*/  UISETP.GE.AND UP0, UPT, UR42, 0x1, UPT ;  /* 0x000000012a00788c */ /* 0x000fe4000bf06270 */
[----:B------:R-:W-:Y:S01]  /*3cd0*/  UISETP.NE.AND UP4, UPT, UR42, 0x1, UPT ;  /* 0x000000012a00788c */ /* 0x000fe2000bf85270 */
[----:B------:R-:W1:Y:S01]  /*3ce0*/  LDCU.64 UR22, c[0x0][0xb28] ;  /* 0x00016500ff1677ac */ /* 0x000e620008000a00 */
[----:B------:R-:W-:Y:S02]  /*3cf0*/  UISETP.NE.AND UP6, UPT, UR15, 0x1, UPT ;  /* 0x000000010f00788c */ /* 0x000fe4000bfc5270 */
[----:B------:R-:W-:Y:S02]  /*3d00*/  UISETP.NE.AND UP5, UPT, UR46, 0x1, UPT ;  /* 0x000000012e00788c */ /* 0x000fe4000bfa5270 */
[----:B------:R-:W-:-:S02]  /*3d10*/  UPRMT UR37, UR10, 0x654, UR37 ;  /* 0x000006540a257896 */ /* 0x000fc40008000025 */
[----:B------:R-:W-:Y:S02]  /*3d20*/  USHF.R.U32.HI UR43, URZ, UR45, UR6 ;  /* 0x0000002dff2b7299 */ /* 0x000fe40008011606 */
[----:B------:R-:W-:Y:S02]  /*3d30*/  UPRMT UR40, UR10, 0x654, UR33 ;  /* 0x000006540a287896 */ /* 0x000fe40008000021 */
[----:B------:R-:W-:Y:S02]  /*3d40*/  UPRMT UR39, UR10, 0x654, UR25 ;  /* 0x000006540a277896 */ /* 0x000fe40008000019 */
[----:B------:R-:W-:Y:S02]  /*3d50*/  UPRMT UR38, UR10, 0x654, UR17 ;  /* 0x000006540a267896 */ /* 0x000fe40008000011 */
[----:B---3--:R-:W-:Y:S02]  /*3d60*/  USHF.R.U32.HI UR41, URZ, UR49, UR41 ;  /* 0x00000031ff297299 */ /* 0x008fe40008011629 */
[----:B------:R-:W-:-:S11]  /*3d70*/  UISETP.NE.AND UP2, UPT, UR4, 0x1, UPT ;  /* 0x000000010400788c */ /* 0x000fd6000bf45270 */
.L_x_83:
[C---:B------:R-:W-:Y:S02]  /*3d80*/  LEA R12, R14.reuse, UR21, 0x3 ;  /* 0x000000150e0c7c11 */ /* 0x040fe4000f8e18ff */
[----:B------:R-:W-:Y:S02]  /*3d90*/  SHF.L.U32 R9, R13, 0x1f, RZ ;  /* 0x0000001f0d097819 */ /* 0x000fe400000006ff */
[----:B------:R-:W-:Y:S02]  /*3da0*/  LEA R10, R14, UR21, 0x4 ;  /* 0x000000150e0a7c11 */ /* 0x000fe4000f8e20ff */
[----:B--2---:R-:W2:Y:S02]  /*3db0*/  SYNCS.PHASECHK.TRANS64.TRYWAIT P0, [R12+URZ+0x90], R9 ;  /* 0x000090090c0075a7 */ /* 0x004ea400080011ff */
[----:B--2---:R-:W-:Y:S05]  /*3dc0*/  @!P0 BRA `(.L_x_73) ;  /* 0x0000007c005c8947 */ /* 0x004fea0003800000 */
.L_x_156:
[----:B--2---:R-:W2:Y:S01]  /*3dd0*/  LDS.128 R8, [R10+0x100] ;  /* 0x000100000a087984 */ /* 0x004ea20000000c00 */
[----:B------:R-:W-:Y:S01]  /*3de0*/  UISETP.GE.AND UP0, UPT, UR42, 0x1, UPT ;  /* 0x000000012a00788c */ /* 0x000fe2000bf06270 */
[----:B------:R-:W-:Y:S01]  /*3df0*/  @!PT LDS RZ, [RZ] ;  /* 0x00000000fffff984 */ /* 0x000fe20000000800 */
[----:B------:R-:W-:Y:S01]  /*3e00*/  @!PT LDS RZ, [RZ] ;  /* 0x00000000fffff984 */ /* 0x000fe20000000800 */
[----:B------:R-:W-:Y:S01]  /*3e10*/  @!PT LDS RZ, [RZ] ;  /* 0x00000000fffff984 */ /* 0x000fe20000000800 */
[----:B------:R-:W-:Y:S01]  /*3e20*/  @!PT LDS RZ, [RZ] ;  /* 0x00000000fffff984 */ /* 0x000fe20000000800 */
[----:B------:R3:W-:Y:S06]  /*3e30*/  MEMBAR.ALL.CTA ;  /* 0x0000000000007992 */ /* 0x0007ec0000008000 */
[----:B---3--:R-:W3:Y:S01]  /*3e40*/  FENCE.VIEW.ASYNC.S ;  /* 0x00000000000073c6 */ /* 0x008ee20000000000 */
[----:B--2---:R-:W-:Y:S11]  /*3e50*/  LOP3.LUT P0, RZ, R10, 0x1, RZ, 0xc0, !PT ;  /* 0x000000010aff7812 */ /* 0x004ff6000780c0ff */
[----:B------:R-:W-:Y:S02]  /*3e60*/  @!UPT UIADD3 URZ, UPT, UPT, URZ, URZ, URZ ;  /* 0x000000fffffff290 */ /* 0x000fe4000fffe0ff */
[----:B---3--:R-:W-:Y:S01]  /*3e70*/  VOTEU.ANY UP1, P0 ;  /* 0x0000000000ff7886 */ /* 0x008fe20000020100 */
[----:B------:R-:W-:Y:S11]  /*3e80*/  PLOP3.LUT P0, PT, PT, PT, UP1, 0x80, 0x8 ;  /* 0x000000000008781c */ /* 0x000ff60003f0f018 */
[----:B------:R-:W-:Y:S02]  /*3e90*/  @!UPT UIADD3 URZ, UPT, UPT, URZ, URZ, URZ ;  /* 0x000000fffffff290 */ /* 0x000fe4000fffe0ff */
[----:B------:R-:W-:Y:S02]  /*3ea0*/  @P0 SHF.R.U32.HI R0, RZ, 0x10, R9 ;  /* 0x00000010ff000819 */ /* 0x000fe40000011609 */
[----:B------:R-:W-:Y:S02]  /*3eb0*/  @P0 MOV R6, R8 ;  /* 0x0000000800060202 */ /* 0x000fe40000000f00 */
[----:B------:R-:W-:Y:S01]  /*3ec0*/  @P0 R2UR UR4, R0 ;  /* 0x00000000000402ca */ /* 0x000fe200000e0000 */
[----:B------:R-:W-:Y:S01]  /*3ed0*/  VIADD R0, R12, 0xa0 ;  /* 0x000000a00c007836 */ /* 0x000fe20000000000 */
[----:B------:R-:W-:Y:S02]  /*3ee0*/  @P0 LOP3.LUT R8, R9, 0xffff, RZ, 0xc0, !PT ;  /* 0x0000ffff09080812 */ /* 0x000fe400078ec0ff */
[----:B------:R-:W-:Y:S02]  /*3ef0*/  @P0 R2UR UR6, R6 ;  /* 0x00000000060602ca */ /* 0x000fe400000e0000 */
[----:B------:R-:W-:Y:S02]  /*3f00*/  PRMT R0, RZ, 0x654, R0 ;  /* 0x00000654ff007816 */ /* 0x000fe40000000000 */
[----:B------:R-:W-:Y:S02]  /*3f10*/  @P0 R2UR UR5, R8 ;  /* 0x00000000080502ca */ /* 0x000fe400000e0000 */
[----:B------:R2:W-:Y:S03]  /*3f20*/  SYNCS.ARRIVE.TRANS64.RED.A1T0 RZ, [R0+URZ], RZ ;  /* 0x000000ff00ff79a7 */ /* 0x0005e600081004ff */
[----:B------:R-:W-:Y:S04]  /*3f30*/  @UP1 UMOV UR29, UR4 ;  /* 0x00000004001d1c82 */ /* 0x000fe80008000000 */
[----:B------:R-:W-:Y:S04]  /*3f40*/  @UP1 UMOV UR14, UR6 ;  /* 0x00000006000e1c82 */ /* 0x000fe80008000000 */
[----:B------:R-:W-:Y:S01]  /*3f50*/  @UP1 UMOV UR13, UR5 ;  /* 0x00000005000d1c82 */ /* 0x000fe20008000000 */
[----:B------:R-:W-:Y:S05]  /*3f60*/  BRA.U !UP0, `(.L_x_74) ;  /* 0x0000000108a47547 */ /* 0x000fea000b800000 */
[----:B------:R-:W-:Y:S02]  /*3f70*/  UIMAD.WIDE.U32 UR18, UR13, UR47, URZ ;  /* 0x0000002f0d1272a5 */ /* 0x000fe4000f8e00ff */
[----:B------:R-:W-:Y:S02]  /*3f80*/  UIMAD.WIDE.U32 UR26, UR14, UR44, URZ ;  /* 0x0000002c0e1a72a5 */ /* 0x000fe4000f8e00ff */
[----:B------:R-:W-:Y:S02]  /*3f90*/  USEL UR4, UR30, UR41, !UP5 ;  /* 0x000000291e047287 */ /* 0x000fe4000e800000 */
[----:B------:R-:W-:Y:S02]  /*3fa0*/  USEL UR7, UR31, UR43, !UP6 ;  /* 0x0000002b1f077287 */ /* 0x000fe4000f000000 */
[----:B-1----:R-:W-:Y:S02]  /*3fb0*/  UIMAD.WIDE.U32 UR8, UR4, UR22, URZ ;  /* 0x00000016040872a5 */ /* 0x002fe4000f8e00ff */
[----:B------:R-:W-:Y:S01]  /*3fc0*/  UIMAD.WIDE.U32 UR10, UR7, UR22, URZ ;  /* 0x00000016070a72a5 */ /* 0x000fe2000f8e00ff */
[----:B------:R-:W-:Y:S02]  /*3fd0*/  UMOV UR5, UR19 ;  /* 0x0000001300057c82 */ /* 0x000fe40008000000 */
[----:B------:R-:W-:Y:S03]  /*3fe0*/  USHF.R.U32.HI UR6, URZ, UR49, UR5 ;  /* 0x00000031ff067299 */ /* 0x000fe60008011605 */
[----:B------:R-:W-:Y:S01]  /*3ff0*/  UMOV UR5, UR27 ;  /* 0x0000001b00057c82 */ /* 0x000fe20008000000 */
[----:B------:R-:W-:Y:S02]  /*4000*/  USEL UR6, UR13, UR6, !UP5 ;  /* 0x000000060d067287 */ /* 0x000fe4000e800000 */
[----:B------:R-:W-:Y:S03]  /*4010*/  USHF.R.U32.HI UR12, URZ, UR45, UR5 ;  /* 0x0000002dff0c7299 */ /* 0x000fe60008011605 */
[----:B------:R-:W-:Y:S02]  /*4020*/  UMOV UR5, UR9 ;  /* 0x0000000900057c82 */ /* 0x000fe40008000000 */
[----:B------:R-:W-:Y:S03]  /*4030*/  @UP4 USHF.R.U32.HI UR4, URZ, UR23, UR5 ;  /* 0x00000017ff044299 */ /* 0x000fe60008011605 */
[----:B------:R-:W-:Y:S01]  /*4040*/  UMOV UR5, UR11 ;  /* 0x0000000b00057c82 */ /* 0x000fe20008000000 */
[----:B------:R-:W-:Y:S02]  /*4050*/  UIMAD UR4, UR42, UR4, URZ ;  /* 0x000000042a0472a4 */ /* 0x000fe4000f8e02ff */
[----:B------:R-:W-:Y:S02]  /*4060*/  @UP4 USHF.R.U32.HI UR7, URZ, UR23, UR5 ;  /* 0x00000017ff074299 */ /* 0x000fe40008011605 */
[----:B------:R-:W-:Y:S02]  /*4070*/  UIMAD.WIDE.U32 UR10, UR6, UR22, URZ ;  /* 0x00000016060a72a5 */ /* 0x000fe4000f8e00ff */
[----:B------:R-:W-:Y:S02]  /*4080*/  USEL UR5, UR14, UR12, !UP6 ;  /* 0x0000000c0e057287 */ /* 0x000fe4000f000000 */
[----:B------:R-:W-:Y:S02]  /*4090*/  UIMAD UR8, UR42, UR7, URZ ;  /* 0x000000072a0872a4 */ /* 0x000fe4000f8e02ff */
[----:B------:R-:W-:Y:S03]  /*40a0*/  UISETP.GE.AND UP0, UPT, UR6, UR4, UPT ;  /* 0x000000040600728c */ /* 0x000fe6000bf06270 */
[----:B------:R-:W-:Y:S01]  /*40b0*/  UMOV UR4, UR11 ;  /* 0x0000000b00047c82 */ /* 0x000fe20008000000 */
[----:B------:R-:W-:Y:S02]  /*40c0*/  UISETP.GE.OR UP0, UPT, UR5, UR8, UP0 ;  /* 0x000000080500728c */ /* 0x000fe40008706670 */
[----:B------:R-:W-:Y:S02]  /*40d0*/  USHF.R.U32.HI UR4, URZ, UR23, UR4 ;  /* 0x00000017ff047299 */ /* 0x000fe40008011604 */
[----:B------:R-:W-:Y:S02]  /*40e0*/  UIMAD.WIDE.U32 UR8, UR5, UR22, URZ ;  /* 0x00000016050872a5 */ /* 0x000fe4000f8e00ff */
[----:B------:R-:W-:Y:S04]  /*40f0*/  USEL UR10, UR6, UR4, !UP4 ;  /* 0x00000004060a7287 */ /* 0x000fe8000e000000 */
[----:B------:R-:W-:Y:S01]  /*4100*/  UIADD3 UR11, UPT, UPT, -UR10, URZ, URZ ;  /* 0x000000ff0a0b7290 */ /* 0x000fe2000fffe1ff */
[----:B------:R-:W-:Y:S02]  /*4110*/  @!UP0 UMOV UR4, UR9 ;  /* 0x0000000900048c82 */ /* 0x000fe40008000000 */
[----:B------:R-:W-:Y:S02]  /*4120*/  @!UP0 USHF.R.U32.HI UR4, URZ, UR23, UR4 ;  /* 0x00000017ff048299 */ /* 0x000fe40008011604 */
[----:B------:R-:W-:Y:S02]  /*4130*/  UIMAD UR8, UR42, UR11, UR6 ;  /* 0x0000000b2a0872a4 */ /* 0x000fe4000f8e0206 */
[----:B------:R-:W-:Y:S04]  /*4140*/  @!UP0 USEL UR4, UR5, UR4, !UP4 ;  /* 0x0000000405048287 */ /* 0x000fe8000e000000 */
[----:B------:R-:W-:Y:S02]  /*4150*/  @!UP0 UIMAD UR8, UR7, UR8, UR4 ;  /* 0x00000008070882a4 */ /* 0x000fe4000f8e0204 */
[----:B------:R-:W-:Y:S02]  /*4160*/  @!UP0 UIADD3 UR9, UPT, UPT, UR10, -UR4, URZ ;  /* 0x800000040a098290 */ /* 0x000fe4000fffe0ff */
[----:B------:R-:W-:Y:S02]  /*4170*/  UIADD3 UR4, UPT, UPT, -UR5, URZ, URZ ;  /* 0x000000ff05047290 */ /* 0x000fe4000fffe1ff */
[----:B------:R-:W-:Y:S02]  /*4180*/  UIADD3 UR7, UPT, UPT, -UR6, URZ, URZ ;  /* 0x000000ff06077290 */ /* 0x000fe4000fffe1ff */
[----:B------:R-:W-:Y:S02]  /*4190*/  @!UP0 UIMAD UR6, UR9, UR42, UR5 ;  /* 0x0000002a090682a4 */ /* 0x000fe4000f8e0205 */
[----:B------:R-:W-:Y:S02]  /*41a0*/  UIMAD UR14, UR15, UR4, UR14 ;  /* 0x000000040f0e72a4 */ /* 0x000fe4000f8e020e */
[----:B------:R-:W-:Y:S01]  /*41b0*/  UIMAD UR13, UR46, UR7, UR13 ;  /* 0x000000072e0d72a4 */ /* 0x000fe2000f8e020d */
[----:B------:R-:W-:Y:S02]  /*41c0*/  @!UP0 UMOV UR5, UR8 ;  /* 0x0000000800058c82 */ /* 0x000fe40008000000 */
[----:B------:R-:W-:Y:S02]  /*41d0*/  UIMAD UR14, UR5, UR15, UR14 ;  /* 0x0000000f050e72a4 */ /* 0x000fe4000f8e020e */
[----:B------:R-:W-:Y:S11]  /*41e0*/  UIMAD UR13, UR6, UR46, UR13 ;  /* 0x0000002e060d72a4 */ /* 0x000ff6000f8e020d */
[----:B------:R-:W-:Y:S01]  /*41f0*/  @!UPT UIADD3 URZ, UPT, UPT, URZ, URZ, URZ ;  /* 0x000000fffffff290 */ /* 0x000fe2000fffe0ff */
.L_x_74:
[----:B------:R-:W3:Y:S01]  /*4200*/  @!UP2 LDCU.128 UR8, c[0x0][0xb10] ;  /* 0x00016200ff08a7ac */ /* 0x000ee20008000c00 */
[C---:B------:R-:W-:Y:S02]  /*4210*/  ISETP.NE.U32.AND P1, PT, R4.reuse, RZ, PT ;  /* 0x000000ff0400720c */ /* 0x040fe40003f25070 */
[----:B------:R-:W-:Y:S02]  /*4220*/  ISETP.NE.U32.AND P0, PT, R4, RZ, PT ;  /* 0x000000ff0400720c */ /* 0x000fe40003f05070 */
[C---:B------:R-:W-:Y:S02]  /*4230*/  ISETP.NE.AND.EX P1, PT, R5.reuse, RZ, PT, P1 ;  /* 0x000000ff0500720c */ /* 0x040fe40003f25310 */
[----:B------:R-:W-:Y:S01]  /*4240*/  ISETP.NE.AND.EX P0, PT, R5, RZ, PT, P0 ;  /* 0x000000ff0500720c */ /* 0x000fe20003f05300 */
[----:B------:R-:W4:Y:S01]  /*4250*/  @!UP2 LDCU UR5, c[0x0][0xb0c] ;  /* 0x00016180ff05a7ac */ /* 0x000f220008000800 */
[----:B------:R-:W-:Y:S01]  /*4260*/  SHF.L.U32 R9, R15, 0x1f, RZ ;  /* 0x0000001f0f097819 */ /* 0x000fe200000006ff */
[----:B------:R-:W-:Y:S02]  /*4270*/  USHF.L.U32 UR35, UR16, 0x7, URZ ;  /* 0x0000000710237899 */ /* 0x000fe400080006ff */
[----:B------:R-:W-:Y:S02]  /*4280*/  USHF.L.U32 UR34, UR20, 0x8, URZ ;  /* 0x0000000814227899 */ /* 0x000fe400080006ff */
[----:B---3--:R-:W-:Y:S07]  /*4290*/  UIMAD.WIDE.U32 UR6, UR14, UR8, URZ ;  /* 0x000000080e0672a5 */ /* 0x008fee000f8e00ff */
[----:B------:R-:W-:Y:S01]  /*42a0*/  @!UP2 UMOV UR4, UR7 ;  /* 0x000000070004ac82 */ /* 0x000fe20008000000 */
[----:B----4-:R-:W-:Y:S02]  /*42b0*/  @!UP2 UISETP.NE.AND UP0, UPT, UR5, 0x1, UPT ;  /* 0x000000010500a88c */ /* 0x010fe4000bf05270 */
[----:B------:R-:W-:Y:S02]  /*42c0*/  @!UP2 USHF.R.U32.HI UR4, URZ, UR9, UR4 ;  /* 0x00000009ff04a299 */ /* 0x000fe40008011604 */
[----:B------:R-:W-:Y:S02]  /*42d0*/  UIMAD.WIDE.U32 UR6, UR13, UR11, URZ ;  /* 0x0000000b0d0672a5 */ /* 0x000fe4000f8e00ff */
[----:B------:R-:W-:Y:S02]  /*42e0*/  @!UP2 USEL UR8, UR14, UR4, !UP0 ;  /* 0x000000040e08a287 */ /* 0x000fe4000c000000 */
[----:B------:R-:W-:Y:S03]  /*42f0*/  @!UP2 UISETP.NE.AND UP0, UPT, UR10, 0x1, UPT ;  /* 0x000000010a00a88c */ /* 0x000fe6000bf05270 */
[----:B------:R-:W-:Y:S02]  /*4300*/  @!UP2 UMOV UR6, UR7 ;  /* 0x000000070006ac82 */ /* 0x000fe40008000000 */
[----:B------:R-:W3:Y:S02]  /*4310*/  @!UP2 LDCU UR4, c[0x0][0xb20] ;  /* 0x00016400ff04a7ac */ /* 0x000ee40008000800 */
[----:B---3--:R-:W-:Y:S04]  /*4320*/  @!UP2 USHF.R.U32.HI UR6, URZ, UR4, UR6 ;  /* 0x00000004ff06a299 */ /* 0x008fe80008011606 */
[----:B------:R-:W-:Y:S04]  /*4330*/  @!UP2 USEL UR6, UR13, UR6, !UP0 ;  /* 0x000000060d06a287 */ /* 0x000fe8000c000000 */
[----:B------:R-:W-:Y:S02]  /*4340*/  @!UP2 UIADD3 UR4, UPT, UPT, -UR8, UR6, URZ ;  /* 0x000000060804a290 */ /* 0x000fe4000fffe1ff */
[----:B------:R-:W-:Y:S02]  /*4350*/  @!UP2 UIADD3 UR6, UPT, UPT, UR8, -UR6, URZ ;  /* 0x800000060806a290 */ /* 0x000fe4000fffe0ff */
[----:B------:R-:W-:Y:S02]  /*4360*/  @!UP2 UIMAD UR14, UR4, UR5, UR14 ;  /* 0x00000005040ea2a4 */ /* 0x000fe4000f8e020e */
[----:B------:R-:W-:Y:S01]  /*4370*/  @!UP2 UIMAD UR13, UR6, UR10, UR13 ;  /* 0x0000000a060da2a4 */ /* 0x000fe2000f8e020d */
[----:B------:R-:W-:Y:S11]  /*4380*/  BRA.U UP3, `(.L_x_75) ;  /* 0x0000000103107547 */ /* 0x000ff6000b800000 */
[----:B--2---:R-:W-:Y:S04]  /*4390*/  MOV R0, UR48 ;  /* 0x0000003000007c02 */ /* 0x004fe80008000f00 */
[----:B------:R-:W-:Y:S04]  /*43a0*/  SHF.L.U32 R11, R0, 0x1f, RZ ;  /* 0x0000001f000b7819 */ /* 0x000fe800000006ff */
[----:B------:R-:W2:Y:S02]  /*43b0*/  SYNCS.PHASECHK.TRANS64.TRYWAIT P2, [UR21+0x88], R11 ;  /* 0x0000880bff0075a7 */ /* 0x000ea40008041115 */
[----:B--2---:R-:W-:Y:S05]  /*43c0*/  @!P2 BRA `(.L_x_76) ;  /* 0x0000007400f0a947 */ /* 0x004fea0003800000 */
.L_x_75:
[----:B------:R-:W-:Y:S05]  /*43d0*/  @!P1 BRA `(.L_x_77) ;  /* 0x0000000000309947 */ /* 0x000fea0003800000 */
[----:B------:R-:W-:Y:S01]  /*43e0*/  ISETP.NE.U32.AND P1, PT, R2, RZ, PT ;  /* 0x000000ff0200720c */ /* 0x000fe20003f25070 */
[----:B------:R-:W3:Y:S01]  /*43f0*/  LDCU.64 UR4, c[0x0][0x358] ;  /* 0x00006b00ff0477ac */ /* 0x000ee20008000a00 */
[----:B------:R-:W-:Y:S02]  /*4400*/  IMAD.MOV.U32 R158, RZ, RZ, 0x1 ;  /* 0x00000001ff9e7424 */ /* 0x000fe400078e00ff */
[----:B------:R-:W-:Y:S11]  /*4410*/  ISETP.NE.AND.EX P1, PT, R3, RZ, PT, P1 ;  /* 0x000000ff0300720c */ /* 0x000ff60003f25310 */
[----:B------:R-:W-:Y:S02]  /*4420*/  @!UPT UIADD3 URZ, UPT, UPT, URZ, URZ, URZ ;  /* 0x000000fffffff290 */ /* 0x000fe4000fffe0ff */
[----:B--2---:R-:W2:Y:S01]  /*4430*/  @P1 LDC.64 R10, c[0x0][0x888] ;  /* 0x00022200ff0a1b82 */ /* 0x004ea20000000a00 */
[----:B------:R-:W-:Y:S04]  /*4440*/  @P1 IMAD R0, R4, UR36, RZ ;  /* 0x0000002404001c24 */ /* 0x000fe8000f8e02ff */
[----:B--2---:R-:W-:Y:S04]  /*4450*/  @P1 IMAD.WIDE R10, R0, 0x4, R10 ;  /* 0x00000004000a1825 */ /* 0x004fe800078e020a */
[----:B------:R-:W-:Y:S01]  /*4460*/  HFMA2 R0, -RZ, RZ, 0, 5.9604644775390625e-08 ;  /* 0x00000001ff007431 */ /* 0x000fe200000001ff */
[----:B---3-5:R3:W5:Y:S04]  /*4470*/  @P1 LDG.E R73, desc[UR4][R10.64] ;  /* 0x000000040a491981 */ /* 0x028768000c1e1900 */
[----:B------:R-:W-:Y:S01]  /*4480*/  @!P1 PRMT R158, R0, 0x7610, R158 ;  /* 0x00007610009e9816 */ /* 0x000fe2000000009e */
[----:B---3--:R-:W4:Y:S06]  /*4490*/  @!P1 LDC R73, c[0x0][0x880] ;  /* 0x00022000ff499b82 */ /* 0x008f2c0000000800 */
.L_x_77:
[----:B----45:R-:W-:Y:S01]  /*44a0*/  @!P0 FSETP.EQ.AND P1, PT, R73, RZ, PT ;  /* 0x000000ff4900820b */ /* 0x030fe20003f22000 */
[----:B------:R-:W-:Y:S01]  /*44b0*/  @!UPT UIADD3 URZ, UPT, UPT, URZ, URZ, URZ ;  /* 0x000000fffffff290 */ /* 0x000fe2000fffe0ff */
[----:B------:R-:W-:Y:S11]  /*44c0*/  @!P0 BRA `(.L_x_78) ;  /* 0x0000000000188947 */ /* 0x000ff60003800000 */
[----:B------:R-:W-:Y:S02]  /*44d0*/  LOP3.LUT P0, RZ, R158, 0xff, RZ, 0xc0, !PT ;  /* 0x000000ff9eff7812 */ /* 0x000fe4000780c0ff */
[----:B------:R-:W-:Y:S04]  /*44e0*/  ISETP.NE.U32.AND P1, PT, R2, RZ, PT ;  /* 0x000000ff0200720c */ /* 0x000fe80003f25070 */
[----:B------:R-:W-:Y:S04]  /*44f0*/  ISETP.NE.AND.EX P1, PT, R3, RZ, PT, P1 ;  /* 0x000000ff0300720c */ /* 0x000fe80003f25310 */
[----:B------:R-:W-:Y:S03]  /*4500*/  PLOP3.LUT P1, PT, P1, PT, PT, 0x8, 0x80 ;  /* 0x000000000080781c */ /* 0x000fe60000f2e170 */
[----:B------:R-:W-:Y:S11]  /*4510*/  @P0 FSETP.EQ.AND P1, PT, R73, RZ, PT ;  /* 0x000000ff4900020b */ /* 0x000ff60003f22000 */
[----:B------:R-:W-:Y:S02]  /*4520*/  @!UPT UIADD3 URZ, UPT, UPT, URZ, URZ, URZ ;  /* 0x000000fffffff290 */ /* 0x000fe4000fffe0ff */
.L_x_78:
[----:B------:R-:W3:Y:S01]  /*4530*/  SYNCS.PHASECHK.TRANS64.TRYWAIT P2, [UR21+0x60], R9 ;  /* 0x00006009ff0075a7 */ /* 0x000ee20008041115 */
[----:B------:R-:W-:Y:S04]  /*4540*/  ELECT P0, URZ, PT ;  /* 0x0000000000ff782f */ /* 0x000fe80003800000 */
[----:B------:R-:W-:Y:S11]  /*4550*/  PLOP3.LUT P1, PT, P1, P0, PT, 0xf2, 0x2f ;  /* 0x00000000002f781c */ /* 0x000ff60000f21e72 */
[----:B------:R-:W-:Y:S02]  /*4560*/  @!UPT UIADD3 URZ, UPT, UPT, URZ, URZ, URZ ;  /* 0x000000fffffff290 */ /* 0x000fe4000fffe0ff */
[----:B------:R-:W-:Y:S05]  /*4570*/  @!P1 IADD3 R8, P0, PT, R16, 0x580, RZ ;  /* 0x0000058010089810 */ /* 0x000fea0007f1e0ff */
[----:B------:R-:W-:Y:S01]  /*4580*/  @!P1 IMAD.X R6, RZ, RZ, R17, P0 ;  /* 0x000000ffff069224 */ /* 0x000fe200000e0611 */
[----:B---3--:R-:W-:Y:S07]  /*4590*/  @!P2 BRA `(.L_x_79) ;  /* 0x000000740094a947 */ /* 0x008fee0003800000 */
.L_x_159:
[----:B------:R-:W-:Y:S01]  /*45a0*/  @!P1 R2UR UR5, R8 ;  /* 0x00000000080592ca */ /* 0x000fe200000e0000 */
[----:B------:R-:W-:Y:S01]  /*45b0*/  VOTEU.ALL UP0, P1 ;  /* 0x0000000000ff7886 */ /* 0x000fe20000800000 */
[----:B------:R-:W-:Y:S01]  /*45c0*/  @!P1 R2UR UR4, R6 ;  /* 0x00000000060492ca */ /* 0x000fe200000e0000 */
[----:B--2---:R-:W-:Y:S01]  /*45d0*/  @!P1 IMAD.MOV.U32 R0, RZ, RZ, 0x2000 ;  /* 0x00002000ff009424 */ /* 0x004fe200078e00ff */
[----:B------:R-:W-:Y:S01]  /*45e0*/  UMOV UR6, 0x0 ;  /* 0x0000000000067882 */ /* 0x000fe20000000000 */
[----:B------:R-:W-:Y:S01]  /*45f0*/  UMOV UR7, 0x10000000 ;  /* 0x1000000000077882 */ /* 0x000fe20000000000 */
[----:B------:R-:W-:Y:S01]  /*4600*/  @!UP0 UIADD3 UR32, UPT, UPT, UR21, 0x200, URZ ;  /* 0x0000020015208890 */ /* 0x000fe2000fffe0ff */
[----:B------:R-:W-:Y:S01]  /*4610*/  @!P1 IADD3 R8, P0, PT, R16, 0x580, RZ ;  /* 0x0000058010089810 */ /* 0x000fe20007f1e0ff */
[----:B------:R-:W-:Y:S04]  /*4620*/  VOTEU.ALL UP0, P1 ;  /* 0x0000000000ff7886 */ /* 0x000fe80000800000 */
[----:B------:R-:W-:Y:S02]  /*4630*/  @!P1 IMAD.X R6, RZ, RZ, R17, P0 ;  /* 0x000000ffff069224 */ /* 0x000fe400000e0611 */
[----:B------:R-:W-:Y:S02]  /*4640*/  IMAD.U32 R10, RZ, RZ, UR5 ;  /* 0x00000005ff0a7e24 */ /* 0x000fe4000f8e00ff */
[----:B------:R-:W-:Y:S03]  /*4650*/  IMAD.U32 R11, RZ, RZ, UR4 ;  /* 0x00000004ff0b7e24 */ /* 0x000fe6000f8e00ff */
[----:B------:R-:W-:Y:S02]  /*4660*/  @!P1 R2UR UR4, R10 ;  /* 0x000000000a0492ca */ /* 0x000fe400000e0000 */
[----:B------:R-:W-:Y:S11]  /*4670*/  @!P1 R2UR UR5, R11 ;  /* 0x000000000b0592ca */ /* 0x000ff600000e0000 */
[----:B------:R-:W-:Y:S02]  /*4680*/  @!UPT UIADD3 URZ, UPT, UPT, URZ, URZ, URZ ;  /* 0x000000fffffff290 */ /* 0x000fe4000fffe0ff */
[----:B------:R2:W-:Y:S01]  /*4690*/  @!UP0 UTMALDG.3D [UR32], [UR4], desc[UR6] ;  /* 0x00000620040085b4 */ /* 0x0005e20008011000 */
[----:B------:R2:W-:Y:S01]  /*46a0*/  @!P1 SYNCS.ARRIVE.TRANS64.RED.A0TR RZ, [UR21+0x40], R0 ;  /* 0x00004000ffff99a7 */ /* 0x0005e20008300415 */
[----:B------:R-:W-:Y:S01]  /*46b0*/  SYNCS.ARRIVE.TRANS64.RED.A1T0 RZ, [UR40], RZ ;  /* 0x000000ffffff79a7 */ /* 0x000fe20008100428 */
[----:B------:R-:W3:Y:S02]  /*46c0*/  SYNCS.PHASECHK.TRANS64.TRYWAIT P2, [UR21+0x68], R9 ;  /* 0x00006809ff0075a7 */ /* 0x000ee40008041115 */
[----:B--23--:R-:W-:Y:S05]  /*46d0*/  @!P2 BRA `(.L_x_80) ;  /* 0x00000074005ca947 */ /* 0x00cfea0003800000 */
.L_x_161:
        /* <DEDUP_REMOVED lines=8> */
[----:B------:R-:W-:Y:S01]  /*4760*/  @!UP0 UIADD3 UR24, UPT, UPT, UR21, 0x2200, URZ ;  /* 0x0000220015188890 */ /* 0x000fe2000fffe0ff */
[----:B------:R-:W-:Y:S01]  /*4770*/  VOTEU.ALL UP0, P1 ;  /* 0x0000000000ff7886 */ /* 0x000fe20000800000 */
[----:B------:R-:W-:Y:S01]  /*4780*/  UMOV UR27, UR35 ;  /* 0x00000023001b7c82 */ /* 0x000fe20008000000 */
[----:B------:R-:W-:Y:S02]  /*4790*/  UMOV UR28, UR36 ;  /* 0x00000024001c7c82 */ /* 0x000fe40008000000 */
[----:B------:R-:W-:Y:S02]  /*47a0*/  IMAD.U32 R10, RZ, RZ, UR5 ;  /* 0x00000005ff0a7e24 */ /* 0x000fe4000f8e00ff */
[----:B------:R-:W-:Y:S02]  /*47b0*/  IMAD.U32 R11, RZ, RZ, UR4 ;  /* 0x00000004ff0b7e24 */ /* 0x000fe4000f8e00ff */
[----:B------:R-:W-:Y:S01]  /*47c0*/  @!P1 IMAD.X R6, RZ, RZ, R17, P0 ;  /* 0x000000ffff069224 */ /* 0x000fe200000e0611 */
        /* <DEDUP_REMOVED lines=8> */
.L_x_163:
[----:B------:R-:W-:Y:S01]  /*4850*/  @!P1 R2UR UR5, R8 ;  /* 0x00000000080592ca */ /* 0x000fe200000e0000 */
[----:B------:R-:W-:Y:S01]  /*4860*/  VOTEU.ALL UP0, P1 ;  /* 0x0000000000ff7886 */ /* 0x000fe20000800000 */
[----:B------:R-:W-:Y:S01]  /*4870*/  @!P1 R2UR UR4, R6 ;  /* 0x00000000060492ca */ /* 0x000fe200000e0000 */
[----:B--2---:R-:W-:Y:S01]  /*4880*/  @!P1 IMAD.MOV.U32 R0, RZ, RZ, 0x2000 ;  /* 0x00002000ff009424 */ /* 0x004fe200078e00ff */
[----:B------:R-:W-:Y:S01]  /*4890*/  UMOV UR6, 0x0 ;  /* 0x0000000000067882 */ /* 0x000fe20000000000 */
[----:B------:R-:W-:Y:S01]  /*48a0*/  UMOV UR7, 0x10000000 ;  /* 0x1000000000077882 */ /* 0x000fe20000000000 */
[----:B------:R-:W-:Y:S01]  /*48b0*/  @!UP0 UIADD3 UR18, UPT, UPT, UR34, 0x80, URZ ;  /* 0x0000008022128890 */ /* 0x000fe2000fffe0ff */
[----:B------:R-:W-:Y:S01]  /*48c0*/  VIADD R14, R14, 0x1 ;  /* 0x000000010e0e7836 */ /* 0x000fe20000000000 */
[----:B------:R-:W-:Y:S01]  /*48d0*/  @!UP0 UIADD3 UR16, UPT, UPT, UR21, 0x4200, URZ ;  /* 0x0000420015108890 */ /* 0x000fe2000fffe0ff */
[----:B------:R-:W-:Y:S01]  /*48e0*/  VOTEU.ALL UP0, P1 ;  /* 0x0000000000ff7886 */ /* 0x000fe20000800000 */
[----:B------:R-:W-:Y:S01]  /*48f0*/  UMOV UR19, UR35 ;  /* 0x0000002300137c82 */ /* 0x000fe20008000000 */
[----:B------:R-:W-:Y:S02]  /*4900*/  UMOV UR20, UR36 ;  /* 0x0000002400147c82 */ /* 0x000fe40008000000 */
        /* <DEDUP_REMOVED lines=10> */
.L_x_165:
[----:B------:R-:W-:Y:S01]  /*49b0*/  @!P1 IADD3 R6, P0, PT, R16, 0x580, RZ ;  /* 0x0000058010069810 */ /* 0x000fe20007f1e0ff */
[----:B------:R-:W-:Y:S01]  /*49c0*/  VOTEU.ALL UP0, P1 ;  /* 0x0000000000ff7886 */ /* 0x000fe20000800000 */
[----:B------:R-:W-:Y:S01]  /*49d0*/  UMOV UR6, 0x0 ;  /* 0x0000000000067882 */ /* 0x000fe20000000000 */
[----:B------:R-:W-:Y:S01]  /*49e0*/  UMOV UR7, 0x10000000 ;  /* 0x1000000000077882 */ /* 0x000fe20000000000 */
[----:B------:R-:W-:Y:S01]  /*49f0*/  @!P1 R2UR UR5, R6 ;  /* 0x00000000060592ca */ /* 0x000fe200000e0000 */
[----:B--2---:R-:W-:Y:S01]  /*4a00*/  @!P1 IMAD.X R0, RZ, RZ, R17, P0 ;  /* 0x000000ffff009224 */ /* 0x004fe200000e0611 */
[----:B------:R-:W-:Y:S01]  /*4a10*/  @!UP0 UIADD3 UR10, UPT, UPT, UR34, 0xc0, URZ ;  /* 0x000000c0220a8890 */ /* 0x000fe2000fffe0ff */
[----:B------:R-:W-:Y:S01]  /*4a20*/  R2UR UR16, R160 ;  /* 0x00000000a01072ca */ /* 0x000fe200000e0000 */
[----:B------:R-:W-:Y:S01]  /*4a30*/  @!UP0 UIADD3 UR8, UPT, UPT, UR21, 0x6200, URZ ;  /* 0x0000620015088890 */ /* 0x000fe2000fffe0ff */
[----:B------:R-:W-:Y:S01]  /*4a40*/  ISETP.NE.AND P0, PT, R14, 0x2, PT ;  /* 0x000000020e00780c */ /* 0x000fe20003f05270 */
[----:B------:R-:W-:Y:S01]  /*4a50*/  @!UP0 UIADD3 UR9, UPT, UPT, UR21, 0x58, URZ ;  /* 0x0000005815098890 */ /* 0x000fe2000fffe0ff */
[----:B------:R-:W-:Y:S01]  /*4a60*/  @!P1 R2UR UR4, R0 ;  /* 0x00000000000492ca */ /* 0x000fe200000e0000 */
[----:B------:R-:W-:Y:S01]  /*4a70*/  VOTEU.ALL UP0, P1 ;  /* 0x0000000000ff7886 */ /* 0x000fe20000800000 */
[----:B------:R-:W-:Y:S01]  /*4a80*/  UMOV UR11, UR35 ;  /* 0x00000023000b7c82 */ /* 0x000fe20008000000 */
[----:B------:R-:W-:Y:S01]  /*4a90*/  UMOV UR12, UR36 ;  /* 0x00000024000c7c82 */ /* 0x000fe20008000000 */
[----:B------:R-:W-:Y:S01]  /*4aa0*/  SEL R0, RZ, 0x1, P0 ;  /* 0x00000001ff007807 */ /* 0x000fe20000000000 */
[----:B------:R-:W-:Y:S01]  /*4ab0*/  UIADD3 UR20, UPT, UPT, UR13, UR59, URZ ;  /* 0x0000003b0d147290 */ /* 0x000fe2000fffe0ff */
[----:B------:R-:W-:Y:S01]  /*4ac0*/  IMAD.U32 R8, RZ, RZ, UR5 ;  /* 0x00000005ff087e24 */ /* 0x000fe2000f8e00ff */
[----:B------:R-:W-:Y:S01]  /*4ad0*/  LOP3.LUT R15, R15, 0x1, RZ, 0x3c, !PT ;  /* 0x000000010f0f7812 */ /* 0x000fe200078e3cff */
[----:B------:R-:W-:Y:S01]  /*4ae0*/  UPLOP3.LUT UP3, UPT, UPT, UPT, UPT, 0x80, 0x8 ;  /* 0x000000000008789c */ /* 0x000fe20003f6f070 */
[----:B------:R-:W-:Y:S01]  /*4af0*/  LOP3.LUT R13, R13, R0, RZ, 0x3c, !PT ;  /* 0x000000000d0d7212 */ /* 0x000fe200078e3cff */
[----:B------:R-:W-:Y:S01]  /*4b00*/  UIADD3 UR16, UPT, UPT, UR14, UR16, URZ ;  /* 0x000000100e107290 */ /* 0x000fe2000fffe0ff */
[----:B------:R-:W-:Y:S01]  /*4b10*/  SEL R14, R14, RZ, P0 ;  /* 0x000000ff0e0e7207 */ /* 0x000fe20000000000 */
[----:B------:R-:W-:Y:S01]  /*4b20*/  UMOV UR36, UR29 ;  /* 0x0000001d00247c82 */ /* 0x000fe20008000000 */
[----:B------:R-:W-:Y:S01]  /*4b30*/  IMAD.U32 R9, RZ, RZ, UR4 ;  /* 0x00000004ff097e24 */ /* 0x000fe2000f8e00ff */
[----:B------:R-:W-:Y:S04]  /*4b40*/  @!P1 R2UR UR4, R8 ;  /* 0x00000000080492ca */ /* 0x000fe800000e0000 */
[----:B------:R-:W-:Y:S11]  /*4b50*/  @!P1 R2UR UR5, R9 ;  /* 0x00000000090592ca */ /* 0x000ff600000e0000 */
[----:B------:R-:W-:Y:S02]  /*4b60*/  @!UPT UIADD3 URZ, UPT, UPT, URZ, URZ, URZ ;  /* 0x000000fffffff290 */ /* 0x000fe4000fffe0ff */
[----:B------:R2:W-:Y:S01]  /*4b70*/  @!UP0 UTMALDG.3D [UR8], [UR4], desc[UR6] ;  /* 0x00000608040085b4 */ /* 0x0005e20008011000 */
[----:B------:R2:W-:Y:S01]  /*4b80*/  @!P1 SYNCS.ARRIVE.TRANS64.RED.A0TR RZ, [UR21+0x58], R7 ;  /* 0x00005807ffff99a7 */ /* 0x0005e20008300415 */
[----:B------:R-:W-:Y:S01]  /*4b90*/  SYNCS.ARRIVE.TRANS64.RED.A1T0 RZ, [UR37], RZ ;  /* 0x000000ffffff79a7 */ /* 0x000fe20008100425 */
[----:B------:R-:W-:Y:S05]  /*4ba0*/  BRA.U UP1, `(.L_x_83) ;  /* 0xfffffff101747547 */ /* 0x000fea000b83ffff */
[----:B------:R-:W-:-:S04]  /*4bb0*/  SHF.L.U32 R3, R15, 0x1f, RZ ;  /* 0x0000001f0f037819 */ /* 0x000fc800000006ff */
[----:B------:R-:W3:Y:S02]  /*4bc0*/  SYNCS.PHASECHK.TRANS64.TRYWAIT P0, [UR21+0x60], R3 ;  /* 0x00006003ff0075a7 */ /* 0x000ee40008001115 */
[----:B---3--:R-:W-:Y:S05]  /*4bd0*/  @!P0 BRA `(.L_x_84) ;  /* 0x0000007000648947 */ /* 0x008fea0003800000 */
.L_x_167:
[----:B------:R-:W4:Y:S02]  /*4be0*/  SYNCS.PHASECHK.TRANS64.TRYWAIT P0, [UR21+0x68], R3 ;  /* 0x00006803ff0075a7 */ /* 0x000f240008001115 */
[----:B----4-:R-:W-:Y:S05]  /*4bf0*/  @!P0 BRA `(.L_x_85) ;  /* 0x0000007000748947 */ /* 0x010fea0003800000 */
.L_x_169:
[----:B------:R-:W4:Y:S02]  /*4c00*/  SYNCS.PHASECHK.TRANS64.TRYWAIT P0, [UR21+0x70], R3 ;  /* 0x00007003ff0075a7 */ /* 0x000f240008001115 */
[----:B----4-:R-:W-:Y:S05]  /*4c10*/  @!P0 BRA `(.L_x_86) ;  /* 0x0000007000848947 */ /* 0x010fea0003800000 */
.L_x_171:
[----:B---3--:R-:W-:-:S07]  /*4c20*/  MOV R0, UR21 ;  /* 0x0000001500007c02 */ /* 0x008fce0008000f00 */
.L_x_87:
[----:B---3--:R-:W-:-:S04]  /*4c30*/  SHF.L.U32 R3, R15, 0x1f, RZ ;  /* 0x0000001f0f037819 */ /* 0x008fc800000006ff */
[----:B------:R3:W4:Y:S03]  /*4c40*/  SYNCS.PHASECHK.TRANS64.TRYWAIT P0, [R0+URZ+0x78], R3 ;  /* 0x00007803000075a7 */ /* 0x00072600080011ff */
[----:B----4-:R-:W-:Y:S05]  /*4c50*/  @!P0 NANOSLEEP.SYNCS 0x989680 ;  /* 0x009896800000895d */ /* 0x010fea0003900000 */
[----:B------:R-:W4:Y:S02]  /*4c60*/  @!P0 SYNCS.PHASECHK.TRANS64 P0, [R0+URZ+0x78], R3 ;  /* 0x00007803000085a7 */ /* 0x000f2400080010ff */
[----:B-12-4-:R-:W-:Y:S05]  /*4c70*/  @P0 EXIT ;  /* 0x000000000000094d */ /* 0x016fea0003800000 */
[----:B------:R-:W-:Y:S05]  /*4c80*/  BRA `(.L_x_87) ;  /* 0xfffffffc00e87947 */ /* 0x000fea000383ffff */
.L_x_72:
[----:B------:R-:W-:-:S06]  /*4c90*/  UISETP.GE.AND UP0, UPT, UR17, 0x4, UPT ;  /* 0x000000041100788c */ /* 0x000fcc000bf06270 */
[----:B------:R-:W-:-:S13]  /*4ca0*/  PLOP3.LUT P0, PT, PT, PT, UP0, 0x80, 0x8 ;  /* 0x000000000008781c */ /* 0x000fda0003f0f008 */
[----:B------:R-:W-:Y:S05]  /*4cb0*/  @!P0 EXIT ;  /* 0x000000000000894d */ /* 0x000fea0003800000 */
[----:B------:R-:W1:Y:S08]  /*4cc0*/  S2UR UR4, SR_CgaCtaId ;  /* 0x00000000000479c3 */ /* 0x000e700000008800 */
[----:B------:R-:W-:Y:S01]  /*4cd0*/  BAR.SYNC.DEFER_BLOCKING 0x6, 0xa0 ;  /* 0x0182800000007b1d */ /* 0x000fe20000010000 */
[C---:B------:R-:W-:Y:S01]  /*4ce0*/  IMAD.SHL.U32 R4, R170.reuse, 0x40, RZ ;  /* 0x00000040aa047824 */ /* 0x040fe200078e00ff */
[C---:B------:R-:W-:Y:S01]  /*4cf0*/  LOP3.LUT R174, R170.reuse, 0x60, RZ, 0xc0, !PT ;  /* 0x00000060aaae7812 */ /* 0x040fe200078ec0ff */
[C---:B------:R-:W-:Y:S01]  /*4d00*/  IMAD.SHL.U32 R137, R170.reuse, 0x8, RZ ;  /* 0x00000008aa897824 */ /* 0x040fe200078e00ff */
[C---:B------:R-:W-:Y:S01]  /*4d10*/  LOP3.LUT R172, R170.reuse, 0x2, RZ, 0xc0, !PT ;  /* 0x00000002aaac7812 */ /* 0x040fe200078ec0ff */
[----:B------:R-:W-:Y:S01]  /*4d20*/  IMAD.U32 R69, R170, 0x10000, RZ ;  /* 0x00010000aa457824 */ /* 0x000fe200078e00ff */
[----:B------:R-:W-:-:S02]  /*4d30*/  UMOV UR44, 0x400 ;  /* 0x00000400002c7882 */ /* 0x000fc40000000000 */
[----:B------:R-:W2:Y:S01]  /*4d40*/  LDC.64 R156, c[0x0][0x8b0] ;  /* 0x00022c00ff9c7b82 */ /* 0x000ea20000000a00 */
[----:B------:R-:W-:Y:S01]  /*4d50*/  LOP3.LUT R6, R4, 0x180, RZ, 0xc0, !PT ;  /* 0x0000018004067812 */ /* 0x000fe200078ec0ff */
[----:B------:R-:W-:Y:S01]  /*4d60*/  HFMA2 R162, -RZ, RZ, 0, 0 ;  /* 0x00000000ffa27431 */ /* 0x000fe200000001ff */
[----:B------:R-:W-:Y:S01]  /*4d70*/  LOP3.LUT R170, R170, 0x4, RZ, 0xc0, !PT ;  /* 0x00000004aaaa7812 */ /* 0x000fe200078ec0ff */
[----:B------:R-:W-:Y:S01]  /*4d80*/  IMAD.MOV.U32 R68, RZ, RZ, RZ ;  /* 0x000000ffff447224 */ /* 0x000fe200078e00ff */
[----:B------:R-:W-:Y:S01]  /*4d90*/  LOP3.LUT R137, R6, 0x30, R137, 0xf8, !PT ;  /* 0x0000003006897812 */ /* 0x000fe200078ef889 */
[----:B------:R-:W-:Y:S01]  /*4da0*/  IMAD.MOV.U32 R168, RZ, RZ, RZ ;  /* 0x000000ffffa87224 */ /* 0x000fe200078e00ff */
[----:B------:R-:W-:Y:S01]  /*4db0*/  LOP3.LUT R69, R69, 0x600000, RZ, 0xc0, !PT ;  /* 0x0060000045457812 */ /* 0x000fe200078ec0ff */
[----:B------:R-:W3:Y:S01]  /*4dc0*/  LDC.64 R138, c[0x0][0x8a8] ;  /* 0x00022a00ff8a7b82 */ /* 0x000ee20000000a00 */
[----:B------:R-:W-:Y:S02]  /*4dd0*/  LOP3.LUT R137, R137, 0x1e40, R4, 0xf8, !PT ;  /* 0x00001e4089897812 */ /* 0x000fe400078ef804 */
[----:B------:R-:W-:Y:S01]  /*4de0*/  CS2R R166, SRZ ;  /* 0x0000000000a67805 */ /* 0x000fe2000001ff00 */
[----:B------:R-:W-:Y:S01]  /*4df0*/  IMAD.MOV.U32 R165, RZ, RZ, RZ ;  /* 0x000000ffffa57224 */ /* 0x000fe200078e00ff */
[----:B------:R-:W-:Y:S01]  /*4e00*/  IADD3 R169, PT, PT, -R170, 0x2, RZ ;  /* 0x00000002aaa97810 */ /* 0x000fe20007ffe1ff */
[----:B------:R-:W-:Y:S01]  /*4e10*/  IMAD.MOV R163, RZ, RZ, -R170 ;  /* 0x000000ffffa37224 */ /* 0x000fe200078e0aaa */
[----:B------:R-:W-:Y:S01]  /*4e20*/  IADD3 R164, PT, PT, -R172, RZ, RZ ;  /* 0x000000ffaca47210 */ /* 0x000fe20007ffe1ff */
[----:B------:R-:W4:Y:S01]  /*4e30*/  LDCU UR57, c[0x0][0x370] ;  /* 0x00006e00ff3977ac */ /* 0x000f220008000800 */
[----:B-1----:R-:W-:Y:S01]  /*4e40*/  ULEA UR44, UR4, UR44, 0x18 ;  /* 0x0000002c042c7291 */ /* 0x002fe2000f8ec0ff */
[----:B------:R-:W1:Y:S03]  /*4e50*/  LDCU.64 UR62, c[0x0][0x348] ;  /* 0x00006900ff3e77ac */ /* 0x000e660008000a00 */
[----:B------:R-:W-:-:S02]  /*4e60*/  UIADD3 UR4, UPT, UPT, UR44, 0x8200, URZ ;  /* 0x000082002c047890 */ /* 0x000fc4000fffe0ff */
[----:B------:R-:W-:Y:S01]  /*4e70*/  VIADD R171, R137, UR44 ;  /* 0x0000002c89ab7c36 */ /* 0x000fe20008000000 */
[----:B------:R-:W-:Y:S02]  /*4e80*/  UIADD3 UR5, UPT, UPT, UR44, 0x200, URZ ;  /* 0x000002002c057890 */ /* 0x000fe4000fffe0ff */
[----:B------:R-:W4:Y:S01]  /*4e90*/  LDS R0, [UR44+0x120] ;  /* 0x0001202cff007984 */ /* 0x000f220008000800 */
[----:B------:R-:W1:Y:S01]  /*4ea0*/  LDCU UR43, c[0x0][0xb0c] ;  /* 0x00016180ff2b77ac */ /* 0x000e620008000800 */
[----:B------:R-:W-:Y:S01]  /*4eb0*/  VIADD R171, R171, 0x200 ;  /* 0x00000200abab7836 */ /* 0x000fe20000000000 */
[----:B------:R-:W-:Y:S01]  /*4ec0*/  MOV R173, UR4 ;  /* 0x0000000400ad7c02 */ /* 0x000fe20008000f00 */
[----:B------:R-:W-:Y:S01]  /*4ed0*/  IMAD.U32 R175, RZ, RZ, UR5 ;  /* 0x00000005ffaf7e24 */ /* 0x000fe2000f8e00ff */
[----:B------:R-:W1:Y:S01]  /*4ee0*/  LDCU UR39, c[0x0][0xb30] ;  /* 0x00016600ff2777ac */ /* 0x000e620008000800 */
[----:B------:R-:W1:Y:S01]  /*4ef0*/  LDCU.64 UR46, c[0x0][0x888] ;  /* 0x00011100ff2e77ac */ /* 0x000e620008000a00 */
[----:B------:R-:W1:Y:S01]  /*4f00*/  LDCU.64 UR40, c[0x0][0xb28] ;  /* 0x00016500ff2877ac */ /* 0x000e620008000a00 */
[----:B------:R-:W1:Y:S01]  /*4f10*/  LDCU.64 UR60, c[0x0][0x890] ;  /* 0x00011200ff3c77ac */ /* 0x000e620008000a00 */
[----:B------:R-:W1:Y:S01]  /*4f20*/  LDCU.128 UR52, c[0x0][0xb10] ;  /* 0x00016200ff3477ac */ /* 0x000e620008000c00 */
[----:B------:R-:W1:Y:S02]  /*4f30*/  LDCU UR56, c[0x0][0x374] ;  /* 0x00006e80ff3877ac */ /* 0x000e640008000800 */
[----:B-1234-:R-:W-:-:S07]  /*4f40*/  IADD3 R69, PT, PT, R0, R69, RZ ;  /* 0x0000004500457210 */ /* 0x01efce0007ffe0ff */
.L_x_132:
[C---:B------:R-:W-:Y:S02]  /*4f50*/  LEA R3, R162.reuse, UR44, 0x3 ;  /* 0x0000002ca2037c11 */ /* 0x040fe4000f8e18ff */
[----:B------:R-:W-:Y:S02]  /*4f60*/  SHF.L.U32 R0, R167, 0x1f, RZ ;  /* 0x0000001fa7007819 */ /* 0x000fe400000006ff */
[----:B-1----:R-:W-:Y:S02]  /*4f70*/  LEA R5, R162, UR44, 0x4 ;  /* 0x0000002ca2057c11 */ /* 0x002fe4000f8e20ff */
[----:B------:R-:W1:Y:S02]  /*4f80*/  SYNCS.PHASECHK.TRANS64.TRYWAIT P0, [R3+URZ+0x90], R0 ;  /* 0x00009000030075a7 */ /* 0x000e6400080011ff */
[----:B-1----:R-:W-:Y:S05]  /*4f90*/  @!P0 BRA `(.L_x_88) ;  /* 0x0000006c00bc8947 */ /* 0x002fea0003800000 */
.L_x_172:
        /* <DEDUP_REMOVED lines=11> */
[----:B------:R-:W-:Y:S01]  /*5050*/  PLOP3.LUT P0, PT, PT, PT, UP1, 0x80, 0x8 ;  /* 0x000000000008781c */ /* 0x000fe20003f0f018 */
[----:B------:R-:W-:Y:S11]  /*5060*/  UP2UR UR45, UPR, URZ, 0x2 ;  /* 0x00000002ff2d7883 */ /* 0x000ff60008000000 */
[----:B------:R-:W-:Y:S01]  /*5070*/  @!UPT UIADD3 URZ, UPT, UPT, URZ, URZ, URZ ;  /* 0x000000fffffff290 */ /* 0x000fe2000fffe0ff */
[----:B-1----:R-:W-:Y:S02]  /*5080*/  @P0 SHF.R.U32.HI R0, RZ, 0x10, R5 ;  /* 0x00000010ff000819 */ /* 0x002fe40000011605 */
        /* <DEDUP_REMOVED lines=12> */
[----:B------:R-:W2:Y:S01]  /*5150*/  LDCU UR12, c[0x0][0xb20] ;  /* 0x00016400ff0c77ac */ /* 0x000ea20008000800 */
[----:B------:R-:W-:Y:S02]  /*5160*/  UIMAD.WIDE.U32 UR4, UR56, UR55, URZ ;  /* 0x00000037380472a5 */ /* 0x000fe4000f8e00ff */
[----:B------:R-:W-:Y:S02]  /*5170*/  UIMAD.WIDE.U32 UR6, UR57, UR52, URZ ;  /* 0x00000034390672a5 */ /* 0x000fe4000f8e00ff */
[----:B------:R-:W-:Y:S02]  /*5180*/  UISETP.NE.AND UP0, UPT, UR54, 0x1, UPT ;  /* 0x000000013600788c */ /* 0x000fe4000bf05270 */
[----:B------:R-:W-:Y:S02]  /*5190*/  UIMAD.WIDE.U32 UR8, UR37, UR55, URZ ;  /* 0x00000037250872a5 */ /* 0x000fe4000f8e00ff */
[----:B------:R-:W-:Y:S02]  /*51a0*/  UIMAD.WIDE.U32 UR10, UR38, UR52, URZ ;  /* 0x00000034260a72a5 */ /* 0x000fe4000f8e00ff */
[----:B------:R-:W-:Y:S02]  /*51b0*/  UISETP.NE.AND UP1, UPT, UR43, 0x1, UPT ;  /* 0x000000012b00788c */ /* 0x000fe4000bf25270 */
[----:B------:R-:W-:Y:S01]  /*51c0*/  UISETP.NE.AND UP2, UPT, UR42, 0x1, UPT ;  /* 0x000000012a00788c */ /* 0x000fe2000bf45270 */
[----:B------:R-:W-:Y:S02]  /*51d0*/  UMOV UR4, UR5 ;  /* 0x0000000500047c82 */ /* 0x000fe40008000000 */
[----:B--2---:R-:W-:Y:S03]  /*51e0*/  USHF.R.U32.HI UR5, URZ, UR12, UR4 ;  /* 0x0000000cff057299 */ /* 0x004fe60008011604 */
[----:B------:R-:W-:Y:S02]  /*51f0*/  UMOV UR4, UR7 ;  /* 0x0000000700047c82 */ /* 0x000fe40008000000 */
[----:B------:R-:W-:Y:S02]  /*5200*/  USHF.R.U32.HI UR7, URZ, UR53, UR4 ;  /* 0x00000035ff077299 */ /* 0x000fe40008011604 */
[----:B------:R-:W-:Y:S02]  /*5210*/  USEL UR4, UR56, UR5, !UP0 ;  /* 0x0000000538047287 */ /* 0x000fe4000c000000 */
[----:B------:R-:W-:Y:S01]  /*5220*/  USEL UR7, UR57, UR7, !UP1 ;  /* 0x0000000739077287 */ /* 0x000fe2000c800000 */
[----:B------:R-:W-:Y:S01]  /*5230*/  UMOV UR5, UR9 ;  /* 0x0000000900057c82 */ /* 0x000fe20008000000 */
[----:B------:R-:W-:Y:S02]  /*5240*/  UIMAD.WIDE.U32 UR8, UR4, UR40, URZ ;  /* 0x00000028040872a5 */ /* 0x000fe4000f8e00ff */
[----:B------:R-:W-:Y:S03]  /*5250*/  USHF.R.U32.HI UR6, URZ, UR12, UR5 ;  /* 0x0000000cff067299 */ /* 0x000fe60008011605 */
[----:B------:R-:W-:Y:S01]  /*5260*/  UMOV UR5, UR11 ;  /* 0x0000000b00057c82 */ /* 0x000fe20008000000 */
[----:B------:R-:W-:Y:S02]  /*5270*/  UIMAD.WIDE.U32 UR10, UR7, UR40, URZ ;  /* 0x00000028070a72a5 */ /* 0x000fe4000f8e00ff */
[----:B------:R-:W-:Y:S02]  /*5280*/  USHF.R.U32.HI UR12, URZ, UR53, UR5 ;  /* 0x00000035ff0c7299 */ /* 0x000fe40008011605 */
[----:B------:R-:W-:Y:S01]  /*5290*/  USEL UR6, UR37, UR6, !UP0 ;  /* 0x0000000625067287 */ /* 0x000fe2000c000000 */
[----:B------:R-:W-:Y:S02]  /*52a0*/  UMOV UR5, UR9 ;  /* 0x0000000900057c82 */ /* 0x000fe40008000000 */
[----:B------:R-:W-:Y:S01]  /*52b0*/  UMOV UR10, UR11 ;  /* 0x0000000b000a7c82 */ /* 0x000fe20008000000 */
[----:B------:R-:W-:Y:S02]  /*52c0*/  @UP2 USHF.R.U32.HI UR4, URZ, UR41, UR5 ;  /* 0x00000029ff042299 */ /* 0x000fe40008011605 */
[----:B------:R-:W-:Y:S02]  /*52d0*/  @UP2 USHF.R.U32.HI UR7, URZ, UR41, UR10 ;  /* 0x00000029ff072299 */ /* 0x000fe4000801160a */
[----:B------:R-:W-:Y:S02]  /*52e0*/  UIMAD UR4, UR42, UR4, URZ ;  /* 0x000000042a0472a4 */ /* 0x000fe4000f8e02ff */
        /* <DEDUP_REMOVED lines=8> */
[----:B------:R-:W-:Y:S02]  /*5370*/  USEL UR11, UR6, UR4, !UP2 ;  /* 0x00000004060b7287 */ /* 0x000fe4000d000000 */
[----:B------:R-:W-:Y:S02]  /*5380*/  UIADD3 UR8, UPT, UPT, -UR5, URZ, URZ ;  /* 0x000000ff05087290 */ /* 0x000fe4000fffe1ff */
[----:B------:R-:W-:Y:S01]  /*5390*/  UIADD3 UR10, UPT, UPT, -UR11, URZ, URZ ;  /* 0x000000ff0b0a7290 */ /* 0x000fe2000fffe1ff */
[----:B------:R-:W-:Y:S01]  /*53a0*/  @!UP0 UMOV UR4, UR9 ;  /* 0x0000000900048c82 */ /* 0x000fe20008000000 */
[----:B------:R-:W-:Y:S02]  /*53b0*/  UIADD3 UR9, UPT, UPT, -UR6, URZ, URZ ;  /* 0x000000ff06097290 */ /* 0x000fe4000fffe1ff */
[----:B------:R-:W-:Y:S02]  /*53c0*/  @!UP0 USHF.R.U32.HI UR4, URZ, UR41, UR4 ;  /* 0x00000029ff048299 */ /* 0x000fe40008011604 */
[----:B------:R-:W-:Y:S02]  /*53d0*/  UIMAD UR10, UR42, UR10, UR6 ;  /* 0x0000000a2a0a72a4 */ /* 0x000fe4000f8e0206 */
[----:B------:R-:W-:Y:S04]  /*53e0*/  @!UP0 USEL UR4, UR5, UR4, !UP2 ;  /* 0x0000000405048287 */ /* 0x000fe8000d000000 */
[----:B------:R-:W-:Y:S02]  /*53f0*/  @!UP0 UIMAD UR10, UR7, UR10, UR4 ;  /* 0x0000000a070a82a4 */ /* 0x000fe4000f8e0204 */
[----:B------:R-:W-:Y:S02]  /*5400*/  @!UP0 UIADD3 UR11, UPT, UPT, UR11, -UR4, URZ ;  /* 0x800000040b0b8290 */ /* 0x000fe4000fffe0ff */
[----:B------:R-:W-:Y:S02]  /*5410*/  UIMAD UR7, UR43, UR8, UR38 ;  /* 0x000000082b0772a4 */ /* 0x000fe4000f8e0226 */
[----:B------:R-:W-:Y:S02]  /*5420*/  @!UP0 UIMAD UR6, UR11, UR42, UR5 ;  /* 0x0000002a0b0682a4 */ /* 0x000fe4000f8e0205 */
[----:B------:R-:W-:Y:S01]  /*5430*/  UIMAD UR4, UR54, UR9, UR37 ;  /* 0x00000009360472a4 */ /* 0x000fe2000f8e0225 */
[----:B------:R-:W-:Y:S02]  /*5440*/  @!UP0 UMOV UR5, UR10 ;  /* 0x0000000a00058c82 */ /* 0x000fe40008000000 */
[----:B------:R-:W-:Y:S02]  /*5450*/  UIMAD UR38, UR5, UR43, UR7 ;  /* 0x0000002b052672a4 */ /* 0x000fe4000f8e0207 */
[----:B------:R-:W-:Y:S11]  /*5460*/  UIMAD UR37, UR6, UR54, UR4 ;  /* 0x00000036062572a4 */ /* 0x000ff6000f8e0204 */
[----:B------:R-:W-:Y:S01]  /*5470*/  @!UPT UIADD3 URZ, UPT, UPT, URZ, URZ, URZ ;  /* 0x000000fffffff290 */ /* 0x000fe2000fffe0ff */
.L_x_89:
[----:B------:R-:W-:Y:S01]  /*5480*/  UISETP.NE.AND UP0, UPT, UR39, 0x1, UPT ;  /* 0x000000012700788c */ /* 0x000fe2000bf05270 */
[----:B------:R-:W-:Y:S01]  /*5490*/  IADD3 R162, PT, PT, R162, 0x1, RZ ;  /* 0x00000001a2a27810 */ /* 0x000fe20007ffe0ff */
[----:B------:R-:W-:Y:S02]  /*54a0*/  UIADD3 UR11, UPT, UPT, UR44, 0x200, URZ ;  /* 0x000002002c0b7890 */ /* 0x000fe4000fffe0ff */
[----:B------:R-:W-:Y:S02]  /*54b0*/  USHF.L.U32 UR50, UR16, 0x7, URZ ;  /* 0x0000000710327899 */ /* 0x000fe400080006ff */
[----:B------:R-:W-:Y:S05]  /*54c0*/  USHF.L.U32 UR49, UR20, 0x8, URZ ;  /* 0x0000000814317899 */ /* 0x000fea00080006ff */
[----:B------:R-:W2:Y:S01]  /*54d0*/  @!UP0 LDCU.128 UR12, c[0x0][0xb10] ;  /* 0x00016200ff0c87ac */ /* 0x000ea20008000c00 */
[----:B------:R-:W3:Y:S01]  /*54e0*/  @!UP0 LDCU UR5, c[0x0][0xb0c] ;  /* 0x00016180ff0587ac */ /* 0x000ee20008000800 */
[----:B------:R-:W4:Y:S01]  /*54f0*/  @!UP0 LDCU UR10, c[0x0][0xb20] ;  /* 0x00016400ff0a87ac */ /* 0x000f220008000800 */
[----:B--2---:R-:W-:Y:S02]  /*5500*/  UIMAD.WIDE.U32 UR8, UR38, UR12, URZ ;  /* 0x0000000c260872a5 */ /* 0x004fe4000f8e00ff */
[----:B------:R-:W-:Y:S02]  /*5510*/  UIMAD.WIDE.U32 UR6, UR37, UR15, URZ ;  /* 0x0000000f250672a5 */ /* 0x000fe4000f8e00ff */
[----:B------:R-:W-:Y:S03]  /*5520*/  @!UP0 UISETP.NE.AND UP1, UPT, UR14, 0x1, UPT ;  /* 0x000000010e00888c */ /* 0x000fe6000bf25270 */
[----:B------:R-:W-:Y:S01]  /*5530*/  @!UP0 UMOV UR4, UR9 ;  /* 0x0000000900048c82 */ /* 0x000fe20008000000 */
[----:B---3--:R-:W-:Y:S02]  /*5540*/  @!UP0 UISETP.NE.AND UP2, UPT, UR5, 0x1, UPT ;  /* 0x000000010500888c */ /* 0x008fe4000bf45270 */
[----:B------:R-:W-:Y:S01]  /*5550*/  @!UP0 USHF.R.U32.HI UR4, URZ, UR13, UR4 ;  /* 0x0000000dff048299 */ /* 0x000fe20008011604 */
[----:B------:R-:W-:Y:S02]  /*5560*/  @!UP0 UMOV UR6, UR7 ;  /* 0x0000000700068c82 */ /* 0x000fe40008000000 */
[----:B----4-:R-:W-:Y:S02]  /*5570*/  @!UP0 USHF.R.U32.HI UR6, URZ, UR10, UR6 ;  /* 0x0000000aff068299 */ /* 0x010fe40008011606 */
[----:B------:R-:W-:Y:S02]  /*5580*/  @!UP0 USEL UR7, UR38, UR4, !UP2 ;  /* 0x0000000426078287 */ /* 0x000fe4000d000000 */
[----:B------:R-:W-:Y:S04]  /*5590*/  @!UP0 USEL UR6, UR37, UR6, !UP1 ;  /* 0x0000000625068287 */ /* 0x000fe8000c800000 */
[----:B------:R-:W-:Y:S02]  /*55a0*/  @!UP0 UIADD3 UR4, UPT, UPT, -UR7, UR6, URZ ;  /* 0x0000000607048290 */ /* 0x000fe4000fffe1ff */
[----:B------:R-:W-:Y:S02]  /*55b0*/  @!UP0 UIADD3 UR6, UPT, UPT, UR7, -UR6, URZ ;  /* 0x8000000607068290 */ /* 0x000fe4000fffe0ff */
[----:B------:R-:W-:Y:S02]  /*55c0*/  @!UP0 UIMAD UR38, UR4, UR5, UR38 ;  /* 0x00000005042682a4 */ /* 0x000fe4000f8e0226 */
[----:B------:R-:W-:Y:S02]  /*55d0*/  @!UP0 UIMAD UR37, UR6, UR14, UR37 ;  /* 0x0000000e062582a4 */ /* 0x000fe4000f8e0225 */
[----:B------:R-:W-:Y:S09]  /*55e0*/  ULOP3.LUT UP0, URZ, UR11, 0x1b0, URZ, 0xc0, !UPT ;  /* 0x000001b00bff7892 */ /* 0x000ff2000f80c0ff */
[----:B------:R-:W-:Y:S05]  /*55f0*/  BRA.U !UP0, `(.L_x_90) ;  /* 0x0000000108407547 */ /* 0x000fea000b800000 */
[----:B------:R-:W2:Y:S01]  /*5600*/  LDCU.64 UR8, c[0x4][0x88] ;  /* 0x01001100ff0877ac */ /* 0x000ea20008000a00 */
[----:B------:R-:W-:Y:S01]  /*5610*/  MOV R3, 0x0 ;  /* 0x0000000000037802 */ /* 0x000fe20000000f00 */
[----:B------:R-:W-:Y:S02]  /*5620*/  HFMA2 R12, -RZ, RZ, 0, 5.9604644775390625e-08 ;  /* 0x00000001ff0c7431 */ /* 0x000fe400000001ff */
[----:B------:R-:W-:Y:S02]  /*5630*/  IMAD.MOV.U32 R8, RZ, RZ, 0x70 ;  /* 0x00000070ff087424 */ /* 0x000fe400078e00ff */
[----:B------:R-:W-:Y:S01]  /*5640*/  IMAD.MOV.U32 R13, RZ, RZ, RZ ;  /* 0x000000ffff0d7224 */ /* 0x000fe200078e00ff */
[----:B------:R-:W3:Y:S01]  /*5650*/  LDCU.64 UR6, c[0x4][0x90] ;  /* 0x01001200ff0677ac */ /* 0x000ee20008000a00 */
[----:B------:R-:W4:Y:S01]  /*5660*/  LDC.64 R2, c[0x4][R3] ;  /* 0x0100000003027b82 */ /* 0x000f220000000a00 */
[----:B------:R-:W1:Y:S01]  /*5670*/  LDCU.64 UR4, c[0x4][0x8] ;  /* 0x01000100ff0477ac */ /* 0x000e620008000a00 */
[----:B--2---:R-:W-:Y:S01]  /*5680*/  MOV R5, UR9 ;  /* 0x0000000900057c02 */ /* 0x004fe20008000f00 */
[----:B------:R-:W-:Y:S01]  /*5690*/  IMAD.U32 R4, RZ, RZ, UR8 ;  /* 0x00000008ff047e24 */ /* 0x000fe2000f8e00ff */
[----:B---3--:R-:W-:Y:S01]  /*56a0*/  MOV R7, UR7 ;  /* 0x0000000700077c02 */ /* 0x008fe20008000f00 */
[----:B------:R-:W-:Y:S01]  /*56b0*/  IMAD.U32 R6, RZ, RZ, UR6 ;  /* 0x00000006ff067e24 */ /* 0x000fe2000f8e00ff */
[----:B-1----:R-:W-:Y:S01]  /*56c0*/  MOV R11, UR5 ;  /* 0x00000005000b7c02 */ /* 0x002fe20008000f00 */
[----:B------:R-:W-:Y:S02]  /*56d0*/  IMAD.U32 R10, RZ, RZ, UR4 ;  /* 0x00000004ff0a7e24 */ /* 0x000fe4000f8e00ff */
[----:B------:R-:W-:Y:S07]  /*56e0*/  LEPC R20, `(.L_x_90) ;  /* 0x000000001014794e */ /* 0x000fee0000000000 */
[----:B----45:R-:W-:Y:S05]  /*56f0*/  CALL.ABS.NOINC R2 ;  /* 0x0000000002007343 */ /* 0x030fea0003c00000 */
.L_x_90:
[----:B------:R-:W-:Y:S01]  /*5700*/  LOP3.LUT P0, RZ, R173, 0x1b0, RZ, 0xc0, !PT ;  /* 0x000001b0adff7812 */ /* 0x000fe2000780c0ff */
[----:B------:R-:W-:Y:S11]  /*5710*/  BSSY.RECONVERGENT B6, `(.L_x_91) ;  /* 0x0000013000067945 */ /* 0x000ff60003800200 */
[----:B------:R-:W-:Y:S01]  /*5720*/  @!UPT UIADD3 URZ, UPT, UPT, URZ, URZ, URZ ;  /* 0x000000fffffff290 */ /* 0x000fe2000fffe0ff */
[----:B------:R-:W-:Y:S05]  /*5730*/  @!P0 BRA `(.L_x_92) ;  /* 0x0000000000408947 */ /* 0x000fea0003800000 */
        /* <DEDUP_REMOVED lines=16> */
.L_x_92:
[----:B------:R-:W-:Y:S05]  /*5840*/  BSYNC.RECONVERGENT B6 ;  /* 0x0000000000067941 */ /* 0x000fea0003800200 */
.L_x_91:
[----:B------:R-:W-:Y:S01]  /*5850*/  R2UR UR4, R161 ;  /* 0x00000000a10472ca */ /* 0x000fe200000e0000 */
[----:B------:R-:W-:Y:S01]  /*5860*/  UISETP.NE.U32.AND UP0, UPT, UR60, URZ, UPT ;  /* 0x000000ff3c00728c */ /* 0x000fe2000bf05070 */
[----:B------:R-:W-:Y:S02]  /*5870*/  ISETP.NE.U32.AND P4, PT, R156, RZ, PT ;  /* 0x000000ff9c00720c */ /* 0x000fe40003f85070 */
[----:B------:R-:W-:Y:S01]  /*5880*/  ISETP.NE.U32.AND P2, PT, RZ, UR46, PT ;  /* 0x0000002eff007c0c */ /* 0x000fe2000bf45070 */
[----:B------:R-:W-:Y:S01]  /*5890*/  UISETP.NE.AND.EX UP1, UPT, UR61, URZ, UPT, UP0 ;  /* 0x000000ff3d00728c */ /* 0x000fe2000bf25300 */
[----:B------:R-:W-:Y:S01]  /*58a0*/  ISETP.NE.AND.EX P4, PT, R157, RZ, PT, P4 ;  /* 0x000000ff9d00720c */ /* 0x000fe20003f85340 */
[----:B------:R-:W-:Y:S01]  /*58b0*/  UPLOP3.LUT UP0, UPT, UPT, UPT, UPT, 0x40, 0x4 ;  /* 0x000000000004789c */ /* 0x000fe20003f0e870 */
[----:B------:R-:W-:Y:S05]  /*58c0*/  ISETP.NE.AND.EX P2, PT, RZ, UR47, PT, P2 ;  /* 0x0000002fff007c0c */ /* 0x000fea000bf45320 */
[----:B------:R-:W-:Y:S06]  /*58d0*/  UISETP.NE.AND UP2, UPT, UR4, URZ, UPT ;  /* 0x000000ff0400728c */ /* 0x000fec000bf45270 */
[----:B------:R-:W-:Y:S05]  /*58e0*/  PLOP3.LUT P1, PT, PT, PT, UP2, 0x80, 0x8 ;  /* 0x000000000008781c */ /* 0x000fea0003f2f028 */
[----:B------:R-:W-:Y:S06]  /*58f0*/  @UP2 UPLOP3.LUT UP0, UPT, UPT, UPT, UP1, 0x80, 0x8 ;  /* 0x000000000008289c */ /* 0x000fec0003f0f010 */
[----:B------:R-:W-:Y:S01]  /*5900*/  PLOP3.LUT P0, PT, PT, PT, UP0, 0x80, 0x8 ;  /* 0x000000000008781c */ /* 0x000fe20003f0f008 */
[----:B------:R-:W-:Y:S01]  /*5910*/  @!UPT UIADD3 URZ, UPT, UPT, URZ, URZ, URZ ;  /* 0x000000fffffff290 */ /* 0x000fe2000fffe0ff */
[----:B------:R-:W-:Y:S11]  /*5920*/  BRA.U !UP1, `(.L_x_93) ;  /* 0x00000001093c7547 */ /* 0x000ff6000b800000 */
[----:B------:R-:W-:Y:S01]  /*5930*/  UISETP.NE.U32.AND UP0, UPT, UR46, URZ, UPT ;  /* 0x000000ff2e00728c */ /* 0x000fe2000bf05070 */
[----:B-1----:R-:W-:Y:S01]  /*5940*/  HFMA2 R0, -RZ, RZ, 0, 5.9604644775390625e-08 ;  /* 0x00000001ff007431 */ /* 0x002fe200000001ff */
[----:B------:R-:W1:Y:S01]  /*5950*/  LDCU.64 UR8, c[0x0][0x358] ;  /* 0x00006b00ff0877ac */ /* 0x000e620008000a00 */
[----:B------:R-:W-:Y:S01]  /*5960*/  IMAD.MOV.U32 R158, RZ, RZ, 0x1 ;  /* 0x00000001ff9e7424 */ /* 0x000fe200078e00ff */
[----:B------:R-:W-:Y:S06]  /*5970*/  UISETP.NE.AND.EX UP0, UPT, UR47, URZ, UPT, UP0 ;  /* 0x000000ff2f00728c */ /* 0x000fec000bf05300 */
[----:B------:R-:W-:Y:S05]  /*5980*/  PLOP3.LUT P3, PT, PT, PT, UP0, 0x80, 0x8 ;  /* 0x000000000008781c */ /* 0x000fea0003f6f008 */
[----:B------:R-:W2:Y:S01]  /*5990*/  @UP0 LDCU.64 UR4, c[0x0][0x888] ;  /* 0x00011100ff0407ac */ /* 0x000ea20008000a00 */
[----:B------:R-:W-:Y:S07]  /*59a0*/  @UP0 UIMAD UR6, UR36, UR60, URZ ;  /* 0x0000003c240602a4 */ /* 0x000fee000f8e02ff */
[----:B------:R-:W-:Y:S01]  /*59b0*/  @!P3 PRMT R158, R0, 0x7610, R158 ;  /* 0x00007610009eb816 */ /* 0x000fe2000000009e */
[----:B--2---:R-:W-:Y:S06]  /*59c0*/  @UP0 UIMAD.WIDE UR4, UR6, 0x4, UR4 ;  /* 0x00000004060408a5 */ /* 0x004fec000f8e0204 */
[----:B------:R-:W-:Y:S01]  /*59d0*/  IMAD.U32 R2, RZ, RZ, UR4 ;  /* 0x00000004ff027e24 */ /* 0x000fe2000f8e00ff */
[----:B------:R-:W-:Y:S04]  /*59e0*/  MOV R3, UR5 ;  /* 0x0000000500037c02 */ /* 0x000fe80008000f00 */
[----:B------:R-:W2:Y:S01]  /*59f0*/  @!UP0 LDCU UR4, c[0x0][0x880] ;  /* 0x00011000ff0487ac */ /* 0x000ea20008000800 */
[----:B-1---5:R3:W5:Y:S02]  /*5a00*/  @P3 LDG.E R73, desc[UR8][R2.64] ;  /* 0x0000000802493981 */ /* 0x022764000c1e1900 */
[----:B--23--:R-:W-:Y:S02]  /*5a10*/  @!P3 IMAD.U32 R73, RZ, RZ, UR4 ;  /* 0x00000004ff49be24 */ /* 0x00cfe4000f8e00ff */
.L_x_93:
[----:B------:R-:W-:Y:S05]  /*5a20*/  @!P4 BRA `(.L_x_94) ;  /* 0x000000000024c947 */ /* 0x000fea0003800000 */
[----:B------:R-:W-:Y:S01]  /*5a30*/  ISETP.NE.U32.AND P3, PT, R138, RZ, PT ;  /* 0x000000ff8a00720c */ /* 0x000fe20003f65070 */
[----:B------:R-:W2:Y:S03]  /*5a40*/  LDCU.64 UR4, c[0x0][0x358] ;  /* 0x00006b00ff0477ac */ /* 0x000ea60008000a00 */
[----:B------:R-:W-:Y:S11]  /*5a50*/  ISETP.NE.AND.EX P3, PT, R139, RZ, PT, P3 ;  /* 0x000000ff8b00720c */ /* 0x000ff60003f65330 */
[----:B------:R-:W-:Y:S02]  /*5a60*/  @!UPT UIADD3 URZ, UPT, UPT, URZ, URZ, URZ ;  /* 0x000000fffffff290 */ /* 0x000fe4000fffe0ff */
[----:B------:R-:W3:Y:S01]  /*5a70*/  @P3 LDC.64 R2, c[0x0][0x8a8] ;  /* 0x00022a00ff023b82 */ /* 0x000ee20000000a00 */
[----:B-1----:R-:W-:Y:S04]  /*5a80*/  @P3 IMAD R0, R156, UR36, RZ ;  /* 0x000000249c003c24 */ /* 0x002fe8000f8e02ff */
[----:B---3--:R-:W-:Y:S05]  /*5a90*/  @P3 IMAD.WIDE R2, R0, 0x4, R2 ;  /* 0x0000000400023825 */ /* 0x008fea00078e0202 */
[----:B--2--5:R2:W5:Y:S02]  /*5aa0*/  @P3 LDG.E R70, desc[UR4][R2.64] ;  /* 0x0000000402463981 */ /* 0x024564000c1e1900 */
[----:B--2---:R-:W3:Y:S02]  /*5ab0*/  @!P3 LDC R70, c[0x0][0x8a0] ;  /* 0x00022800ff46bb82 */ /* 0x004ee40000000800 */
.L_x_94:
[----:B-----5:R-:W-:Y:S01]  /*5ac0*/  FSETP.NEU.AND P4, PT, R73, RZ, PT ;  /* 0x000000ff4900720b */ /* 0x020fe20003f8d000 */
[----:B------:R-:W-:Y:S01]  /*5ad0*/  BSSY B1, `(.L_x_95) ;  /* 0x0000047000017945 */ /* 0x000fe20003800000 */
[----:B------:R-:W-:Y:S01]  /*5ae0*/  SEL R5, RZ, 0xffffffff, P2 ;  /* 0xffffffffff057807 */ /* 0x000fe20001000000 */
[----:B------:R-:W-:Y:S01]  /*5af0*/  IMAD.MOV.U32 R180, RZ, RZ, 0x1 ;  /* 0x00000001ffb47424 */ /* 0x000fe200078e00ff */
[----:B------:R-:W-:Y:S01]  /*5b00*/  LOP3.LUT P3, RZ, R158, 0xff, RZ, 0xc0, !PT ;  /* 0x000000ff9eff7812 */ /* 0x000fe2000786c0ff */
[----:B------:R-:W-:Y:S01]  /*5b10*/  IMAD R71, R68, 0x100, R69 ;  /* 0x0000010044477824 */ /* 0x000fe200078e0245 */
[----:B-1----:R-:W-:Y:S02]  /*5b20*/  @P1 SEL R0, RZ, 0xffffffff, P4 ;  /* 0xffffffffff001807 */ /* 0x002fe40002000000 */
[----:B------:R-:W-:Y:S02]  /*5b30*/  CS2R R154, SRZ ;  /* 0x00000000009a7805 */ /* 0x000fe4000001ff00 */
[----:B------:R-:W-:Y:S02]  /*5b40*/  LEA R3, R166, UR44, 0x3 ;  /* 0x0000002ca6037c11 */ /* 0x000fe4000f8e18ff */
[----:B------:R-:W-:Y:S02]  /*5b50*/  CS2R R152, SRZ ;  /* 0x0000000000987805 */ /* 0x000fe4000001ff00 */
[----:B------:R-:W-:Y:S02]  /*5b60*/  @P0 SEL R0, R5, R0, !P3 ;  /* 0x0000000005000207 */ /* 0x000fe40005800000 */
[----:B------:R-:W-:Y:S02]  /*5b70*/  CS2R R150, SRZ ;  /* 0x0000000000967805 */ /* 0x000fe4000001ff00 */
[----:B------:R-:W-:Y:S02]  /*5b80*/  LEA R177, R68, UR44, 0x3 ;  /* 0x0000002c44b17c11 */ /* 0x000fe4000f8e18ff */
[----:B------:R-:W-:Y:S02]  /*5b90*/  CS2R R148, SRZ ;  /* 0x0000000000947805 */ /* 0x000fe4000001ff00 */
[----:B------:R-:W-:Y:S02]  /*5ba0*/  @P1 LOP3.LUT R0, R0, 0x1, RZ, 0xc0, !PT ;  /* 0x0000000100001812 */ /* 0x000fe400078ec0ff */
[----:B------:R-:W-:Y:S02]  /*5bb0*/  CS2R R146, SRZ ;  /* 0x0000000000927805 */ /* 0x000fe4000001ff00 */
[----:B------:R-:W-:Y:S02]  /*5bc0*/  SHF.L.U32 R4, R168, 0x1f, RZ ;  /* 0x0000001fa8047819 */ /* 0x000fe400000006ff */
[----:B------:R-:W-:Y:S02]  /*5bd0*/  CS2R R144, SRZ ;  /* 0x0000000000907805 */ /* 0x000fe4000001ff00 */
[----:B------:R-:W-:Y:S02]  /*5be0*/  ISETP.NE.U32.OR P6, PT, R0, 0x1, !P1 ;  /* 0x000000010000780c */ /* 0x000fe40004fc5470 */
[----:B------:R-:W-:Y:S02]  /*5bf0*/  CS2R R142, SRZ ;  /* 0x00000000008e7805 */ /* 0x000fe4000001ff00 */
[----:B------:R-:W-:Y:S02]  /*5c00*/  PLOP3.LUT P2, PT, PT, PT, UP1, 0x80, 0x8 ;  /* 0x000000000008781c */ /* 0x000fe40003f4f018 */
[----:B------:R-:W-:Y:S02]  /*5c10*/  CS2R R140, SRZ ;  /* 0x00000000008c7805 */ /* 0x000fe4000001ff00 */
[----:B------:R-:W-:Y:S02]  /*5c20*/  SEL R0, RZ, 0xffffffff, P4 ;  /* 0xffffffffff007807 */ /* 0x000fe40002000000 */
[----:B------:R-:W-:Y:S03]  /*5c30*/  P2R R189, PR, RZ, 0x40 ;  /* 0x00000040ffbd7803 */ /* 0x000fe60000000000 */
[----:B------:R-:W-:Y:S04]  /*5c40*/  @P6 SHF.L.U32 R2, R165, 0x1f, RZ ;  /* 0x0000001fa5026819 */ /* 0x000fe800000006ff */
[----:B------:R-:W-:Y:S01]  /*5c50*/  @P2 SEL R0, R5, R0, !P3 ;  /* 0x0000000005002207 */ /* 0x000fe20005800000 */
[----:B------:R-:W1:Y:S03]  /*5c60*/  @P6 SYNCS.PHASECHK.TRANS64.TRYWAIT P1, [R3+URZ+0x40], R2 ;  /* 0x00004002030065a7 */ /* 0x000e6600080211ff */
[----:B------:R-:W-:Y:S04]  /*5c70*/  LOP3.LUT R0, R0, 0x1, RZ, 0xc0, !PT ;  /* 0x0000000100007812 */ /* 0x000fe800078ec0ff */
[----:B------:R-:W-:Y:S04]  /*5c80*/  ISETP.NE.U32.AND P5, PT, R0, 0x1, PT ;  /* 0x000000010000780c */ /* 0x000fe80003fa5070 */
[----:B------:R-:W-:Y:S01]  /*5c90*/  P2R R181, PR, RZ, 0x20 ;  /* 0x00000020ffb57803 */ /* 0x000fe20000000000 */
[----:B------:R2:W4:Y:S01]  /*5ca0*/  SYNCS.PHASECHK.TRANS64.TRYWAIT P0, [R177+URZ+0xb0], R4 ;  /* 0x0000b004b10075a7 */ /* 0x00052200080011ff */
[----:B-1----:R-:W-:Y:S01]  /*5cb0*/  @P6 SEL R180, RZ, 0x1, !P1 ;  /* 0x00000001ffb46807 */ /* 0x002fe20004800000 */
[----:B--2---:R-:W-:Y:S06]  /*5cc0*/  @!P6 BRA `(.L_x_96) ;  /* 0x00000000009ce947 */ /* 0x004fec0003800000 */
[----:B------:R-:W-:Y:S01]  /*5cd0*/  @P5 IMAD R7, R166, 0x2000, R171 ;  /* 0x00002000a6075824 */ /* 0x000fe200078e02ab */
[----:B------:R-:W1:Y:S01]  /*5ce0*/  S2R R0, SR_CgaCtaId ;  /* 0x0000000000007919 */ /* 0x000e620000008800 */
[----:B------:R-:W-:Y:S01]  /*5cf0*/  ISETP.NE.AND P1, PT, R180, RZ, PT ;  /* 0x000000ffb400720c */ /* 0x000fe20003f25270 */
[----:B------:R-:W-:Y:S01]  /*5d00*/  BSSY B0, `(.L_x_97) ;  /* 0x0000010000007945 */ /* 0x000fe20003800000 */
[--C-:B------:R-:W-:Y:S01]  /*5d10*/  @P5 IMAD R8, R172, -0x10, R7.reuse ;  /* 0xfffffff0ac085824 */ /* 0x100fe200078e0207 */
[----:B------:R-:W-:Y:S01]  /*5d20*/  CS2R R142, SRZ ;  /* 0x00000000008e7805 */ /* 0x000fe2000001ff00 */
[----:B------:R-:W-:Y:S01]  /*5d30*/  @P5 IMAD R6, R170, -0x10, R7 ;  /* 0xfffffff0aa065824 */ /* 0x000fe200078e0207 */
[----:B------:R-:W-:Y:S01]  /*5d40*/  CS2R R140, SRZ ;  /* 0x00000000008c7805 */ /* 0x000fe2000001ff00 */
[----:B------:R-:W-:Y:S01]  /*5d50*/  @P5 IMAD R5, R169, 0x10, R8 ;  /* 0x00000010a9055824 */ /* 0x000fe200078e0208 */
[----:B------:R-:W-:Y:S02]  /*5d60*/  CS2R R150, SRZ ;  /* 0x0000000000967805 */ /* 0x000fe4000001ff00 */
[----:B------:R-:W-:Y:S02]  /*5d70*/  CS2R R148, SRZ ;  /* 0x0000000000947805 */ /* 0x000fe4000001ff00 */
[----:B------:R-:W-:Y:S02]  /*5d80*/  CS2R R146, SRZ ;  /* 0x0000000000927805 */ /* 0x000fe4000001ff00 */
[----:B------:R-:W-:Y:S02]  /*5d90*/  CS2R R144, SRZ ;  /* 0x0000000000907805 */ /* 0x000fe4000001ff00 */
[----:B------:R-:W-:Y:S02]  /*5da0*/  CS2R R154, SRZ ;  /* 0x00000000009a7805 */ /* 0x000fe4000001ff00 */
[----:B------:R-:W-:Y:S01]  /*5db0*/  CS2R R152, SRZ ;  /* 0x0000000000987805 */ /* 0x000fe2000001ff00 */
[----:B------:R-:W-:Y:S06]  /*5dc0*/  @P1 BRA `(.L_x_98) ;  /* 0x00000000000c1947 */ /* 0x000fec0003800000 */
[----:B------:R-:W-:Y:S04]  /*5dd0*/  SHF.L.U32 R2, R165, 0x1f, RZ ;  /* 0x0000001fa5027819 */ /* 0x000fe800000006ff */
[----:B------:R-:W2:Y:S02]  /*5de0*/  SYNCS.PHASECHK.TRANS64.TRYWAIT P1, [R3+URZ+0x40], R2 ;  /* 0x00004002030075a7 */ /* 0x000ea400080211ff */
[----:B--2---:R-:W-:Y:S05]  /*5df0*/  @!P1 BRA `(.L_x_99) ;  /* 0x0000006000389947 */ /* 0x004fea0003800000 */
.L_x_98:
[----:B------:R-:W-:Y:S05]  /*5e00*/  BSYNC B0 ;  /* 0x0000000000007941 */ /* 0x000fea0003800000 */
.L_x_97:
[----:B------:R-:W-:Y:S01]  /*5e10*/  ISETP.NE.AND P1, PT, R181, RZ, PT ;  /* 0x000000ffb500720c */ /* 0x000fe20003f25270 */
[----:B--2---:R-:W-:Y:S02]  /*5e20*/  VIADD R3, R3, 0x60 ;  /* 0x0000006003037836 */ /* 0x004fe40000000000 */
[----:B------:R-:W-:Y:S03]  /*5e30*/  VIADD R166, R166, 0x1 ;  /* 0x00000001a6a67836 */ /* 0x000fe60000000000 */
[----:B-1----:R-:W-:Y:S07]  /*5e40*/  PRMT R0, R0, 0x654, R3 ;  /* 0x0000065400007816 */ /* 0x002fee0000000003 */
[----:B------:R1:W2:Y:S04]  /*5e50*/  @P1 LDS.128 R140, [R7] ;  /* 0x00000000078c1984 */ /* 0x0002a80000000c00 */
[----:B------:R1:W1:Y:S04]  /*5e60*/  @P1 LDS.128 R148, [R6+0x20] ;  /* 0x0000200006941984 */ /* 0x0002680000000c00 */
[----:B------:R1:W1:Y:S04]  /*5e70*/  @P1 LDS.128 R144, [R8+0x10] ;  /* 0x0000100008901984 */ /* 0x0002680000000c00 */
[----:B------:R1:W1:Y:S01]  /*5e80*/  @P1 LDS.128 R152, [R5+0x10] ;  /* 0x0000100005981984 */ /* 0x0002620000000c00 */
[C---:B------:R-:W-:Y:S01]  /*5e90*/  ISETP.NE.AND P1, PT, R166.reuse, 0x4, PT ;  /* 0x00000004a600780c */ /* 0x040fe20003f25270 */
[----:B------:R-:W-:Y:S01]  /*5ea0*/  @!PT LDS RZ, [RZ] ;  /* 0x00000000fffff984 */ /* 0x000fe20000000800 */
[----:B------:R-:W-:Y:S01]  /*5eb0*/  @!PT LDS RZ, [RZ] ;  /* 0x00000000fffff984 */ /* 0x000fe20000000800 */
[----:B------:R-:W-:Y:S01]  /*5ec0*/  @!PT LDS RZ, [RZ] ;  /* 0x00000000fffff984 */ /* 0x000fe20000000800 */
[----:B------:R-:W-:Y:S01]  /*5ed0*/  @!PT LDS RZ, [RZ] ;  /* 0x00000000fffff984 */ /* 0x000fe20000000800 */
[----:B------:R5:W-:Y:S06]  /*5ee0*/  MEMBAR.ALL.CTA ;  /* 0x0000000000007992 */ /* 0x000bec0000008000 */
[----:B-----5:R-:W5:Y:S01]  /*5ef0*/  FENCE.VIEW.ASYNC.S ;  /* 0x00000000000073c6 */ /* 0x020f620000000000 */
[----:B------:R-:W-:Y:S01]  /*5f00*/  SEL R166, R166, RZ, P1 ;  /* 0x000000ffa6a67207 */ /* 0x000fe20000800000 */
[----:B-----5:R5:W-:Y:S02]  /*5f10*/  SYNCS.ARRIVE.TRANS64.RED.A1T0 RZ, [R0+URZ], RZ ;  /* 0x000000ff00ff79a7 */ /* 0x020be400081004ff */
[----:B-----5:R-:W-:Y:S04]  /*5f20*/  SEL R0, RZ, 0x1, P1 ;  /* 0x00000001ff007807 */ /* 0x020fe80000800000 */
[----:B--2---:R-:W-:Y:S02]  /*5f30*/  LOP3.LUT R165, R165, R0, RZ, 0x3c, !PT ;  /* 0x00000000a5a57212 */ /* 0x004fe400078e3cff */
.L_x_96:
[----:B------:R-:W-:Y:S05]  /*5f40*/  BSYNC B1 ;  /* 0x0000000000017941 */ /* 0x000fea0003800000 */
.L_x_95:
[----:B------:R-:W-:Y:S04]  /*5f50*/  SHF.R.U32.HI R0, RZ, 0x15, R71 ;  /* 0x00000015ff007819 */ /* 0x000fe80000011647 */
[----:B------:R-:W-:Y:S01]  /*5f60*/  LOP3.LUT P1, RZ, R0, 0x3, R159, 0x48, !PT ;  /* 0x0000000300ff7812 */ /* 0x000fe2000782489f */
[----:B------:R-:W-:Y:S01]  /*5f70*/  @!UPT UIADD3 URZ, UPT, UPT, URZ, URZ, URZ ;  /* 0x000000fffffff290 */ /* 0x000fe2000fffe0ff */
[----:B----4-:R-:W-:Y:S11]  /*5f80*/  @P0 BRA `(.L_x_100) ;  /* 0x0000000000080947 */ /* 0x010ff60003800000 */
[----:B------:R-:W2:Y:S02]  /*5f90*/  SYNCS.PHASECHK.TRANS64.TRYWAIT P0, [R177+URZ+0xb0], R4 ;  /* 0x0000b004b10075a7 */ /* 0x000ea400080011ff */
[----:B--2---:R-:W-:Y:S05]  /*5fa0*/  @!P0 BRA `(.L_x_101) ;  /* 0x0000005c00e08947 */ /* 0x004fea0003800000 */
.L_x_100:
[----:B------:R-:W-:Y:S04]  /*5fb0*/  BSSY.RECONVERGENT B6, `(.L_x_102) ;  /* 0x0000012000067945 */ /* 0x000fe80003800200 */
[----:B------:R-:W-:Y:S05]  /*5fc0*/  @!P1 BRA `(.L_x_103) ;  /* 0x0000000000409947 */ /* 0x000fea0003800000 */
[----:B------:R-:W4:Y:S01]  /*5fd0*/  LDCU.64 UR8, c[0x4][0x78] ;  /* 0x01000f00ff0877ac */ /* 0x000f220008000a00 */
[----:B------:R-:W-:Y:S01]  /*5fe0*/  MOV R3, 0x0 ;  /* 0x0000000000037802 */ /* 0x000fe20000000f00 */
[----:B------:R-:W-:Y:S02]  /*5ff0*/  HFMA2 R12, -RZ, RZ, 0, 5.9604644775390625e-08 ;  /* 0x00000001ff0c7431 */ /* 0x000fe400000001ff */
[----:B-1----:R-:W-:Y:S02]  /*6000*/  IMAD.MOV.U32 R8, RZ, RZ, 0x192 ;  /* 0x00000192ff087424 */ /* 0x002fe400078e00ff */
[----:B------:R-:W-:Y:S01]  /*6010*/  IMAD.MOV.U32 R13, RZ, RZ, RZ ;  /* 0x000000ffff0d7224 */ /* 0x000fe200078e00ff */
[----:B------:R-:W1:Y:S01]  /*6020*/  LDCU.64 UR6, c[0x4][0x80] ;  /* 0x01001000ff0677ac */ /* 0x000e620008000a00 */
[----:B------:R-:W3:Y:S01]  /*6030*/  LDC.64 R2, c[0x4][R3] ;  /* 0x0100000003027b82 */ /* 0x000ee20000000a00 */
[----:B------:R-:W5:Y:S01]  /*6040*/  LDCU.64 UR4, c[0x4][0x18] ;  /* 0x01000300ff0477ac */ /* 0x000f620008000a00 */
[----:B----4-:R-:W-:Y:S01]  /*6050*/  MOV R5, UR9 ;  /* 0x0000000900057c02 */ /* 0x010fe20008000f00 */
[----:B--2---:R-:W-:Y:S01]  /*6060*/  IMAD.U32 R4, RZ, RZ, UR8 ;  /* 0x00000008ff047e24 */ /* 0x004fe2000f8e00ff */
[----:B-1----:R-:W-:Y:S01]  /*6070*/  MOV R7, UR7 ;  /* 0x0000000700077c02 */ /* 0x002fe20008000f00 */
[----:B------:R-:W-:Y:S01]  /*6080*/  IMAD.U32 R6, RZ, RZ, UR6 ;  /* 0x00000006ff067e24 */ /* 0x000fe2000f8e00ff */
[----:B-----5:R-:W-:Y:S01]  /*6090*/  MOV R11, UR5 ;  /* 0x00000005000b7c02 */ /* 0x020fe20008000f00 */
[----:B------:R-:W-:Y:S02]  /*60a0*/  IMAD.U32 R10, RZ, RZ, UR4 ;  /* 0x00000004ff0a7e24 */ /* 0x000fe4000f8e00ff */
[----:B------:R-:W-:Y:S07]  /*60b0*/  LEPC R20, `(.L_x_103) ;  /* 0x000000001014794e */ /* 0x000fee0000000000 */
[----:B---3--:R-:W-:Y:S05]  /*60c0*/  CALL.ABS.NOINC R2 ;  /* 0x0000000002007343 */ /* 0x008fea0003c00000 */
.L_x_103:
[----:B------:R-:W-:Y:S05]  /*60d0*/  BSYNC.RECONVERGENT B6 ;  /* 0x0000000000067941 */ /* 0x000fea0003800200 */
.L_x_102:
[-C--:B------:R-:W-:Y:S01]  /*60e0*/  F2FP.F16.E5M2.UNPACK_B R74, R140.reuse ;  /* 0x0000008cff4a723e */ /* 0x080fe200020004ff */
[----:B------:R-:W-:Y:S05]  /*60f0*/  WARPSYNC.ALL ;  /* 0x0000000000007948 */ /* 0x000fea0003800000 */
[----:B------:R-:W-:Y:S01]  /*6100*/  R2UR UR4, R71 ;  /* 0x00000000470472ca */ /* 0x000fe200000e0000 */
[--C-:B------:R-:W-:Y:S01]  /*6110*/  HADD2.F32 R72, -RZ, R74.reuse.H0_H0 ;  /* 0x2000004aff487230 */ /* 0x100fe20000004100 */
[----:B------:R-:W-:Y:S01]  /*6120*/  F2FP.F16.E5M2.UNPACK_B R76, R140.H1 ;  /* 0x0000008cff4c723e */ /* 0x000fe200030004ff */
[----:B------:R-:W-:Y:S01]  /*6130*/  HADD2.F32 R75, -RZ, R74.H1_H1 ;  /* 0x3000004aff4b7230 */ /* 0x000fe20000004100 */
[-C--:B------:R-:W-:Y:S01]  /*6140*/  F2FP.F16.E5M2.UNPACK_B R78, R141.reuse ;  /* 0x0000008dff4e723e */ /* 0x080fe200020004ff */
[----:B------:R-:W-:Y:S01]  /*6150*/  BSSY.RECONVERGENT B0, `(.L_x_104) ;  /* 0x000011d000007945 */ /* 0x000fe20003800200 */
[----:B------:R-:W-:Y:S01]  /*6160*/  F2FP.F16.E5M2.UNPACK_B R80, R141.H1 ;  /* 0x0000008dff50723e */ /* 0x000fe200030004ff */
[----:B------:R-:W-:Y:S01]  /*6170*/  HADD2.F32 R74, -RZ, R76.H0_H0 ;  /* 0x2000004cff4a7230 */ /* 0x000fe20000004100 */
[-C--:B------:R-:W-:Y:S01]  /*6180*/  F2FP.F16.E5M2.UNPACK_B R82, R142.reuse ;  /* 0x0000008eff52723e */ /* 0x080fe200020004ff */
[--C-:B------:R-:W-:Y:S01]  /*6190*/  HADD2.F32 R77, -RZ, R78.reuse.H0_H0 ;  /* 0x2000004eff4d7230 */ /* 0x100fe20000004100 */
[----:B------:R-:W-:Y:S01]  /*61a0*/  F2FP.F16.E5M2.UNPACK_B R84, R142.H1 ;  /* 0x0000008eff54723e */ /* 0x000fe200030004ff */
[----:B------:R-:W-:Y:S01]  /*61b0*/  HADD2.F32 R78, -RZ, R78.H1_H1 ;  /* 0x3000004eff4e7230 */ /* 0x000fe20000004100 */
[-C--:B------:R-:W-:Y:S01]  /*61c0*/  F2FP.F16.E5M2.UNPACK_B R86, R143.reuse ;  /* 0x0000008fff56723e */ /* 0x080fe200020004ff */
[----:B-12---:R-:W3:Y:S01]  /*61d0*/  LDTM.x64 R4, tmem[UR4] ;  /* 0x00000004000479ee */ /* 0x006ee20008340000 */
[----:B------:R-:W-:Y:S01]  /*61e0*/  F2FP.F16.E5M2.UNPACK_B R88, R143.H1 ;  /* 0x0000008fff58723e */ /* 0x000fe200030004ff */
[----:B------:R-:W-:Y:S01]  /*61f0*/  HADD2.F32 R76, -RZ, R76.H1_H1 ;  /* 0x3000004cff4c7230 */ /* 0x000fe20000004100 */
[-C--:B------:R-:W-:Y:S01]  /*6200*/  F2FP.F16.E5M2.UNPACK_B R90, R144.reuse ;  /* 0x00000090ff5a723e */ /* 0x080fe200020004ff */
[----:B------:R-:W-:Y:S01]  /*6210*/  HADD2.F32 R79, -RZ, R80.H0_H0 ;  /* 0x20000050ff4f7230 */ /* 0x000fe20000004100 */
[----:B------:R-:W-:Y:S01]  /*6220*/  F2FP.F16.E5M2.UNPACK_B R92, R144.H1 ;  /* 0x00000090ff5c723e */ /* 0x000fe200030004ff */
[--C-:B------:R-:W-:Y:S01]  /*6230*/  HADD2.F32 R81, -RZ, R82.reuse.H0_H0 ;  /* 0x20000052ff517230 */ /* 0x100fe20000004100 */
[----:B------:R-:W-:Y:S01]  /*6240*/  SHF.L.U32 R182, R164, 0x4, RZ ;  /* 0x00000004a4b67819 */ /* 0x000fe200000006ff */
[----:B------:R-:W-:Y:S01]  /*6250*/  HADD2.F32 R82, -RZ, R82.H1_H1 ;  /* 0x30000052ff527230 */ /* 0x000fe20000004100 */
[----:B------:R-:W-:Y:S01]  /*6260*/  SHF.L.U32 R188, R163, 0x4, RZ ;  /* 0x00000004a3bc7819 */ /* 0x000fe200000006ff */
[--C-:B------:R-:W-:Y:S01]  /*6270*/  HADD2.F32 R85, -RZ, R86.reuse.H0_H0 ;  /* 0x20000056ff557230 */ /* 0x100fe20000004100 */
[----:B------:R-:W-:Y:S01]  /*6280*/  IADD3 R176, PT, PT, R171, R182, RZ ;  /* 0x000000b6abb07210 */ /* 0x000fe20007ffe0ff */
[----:B------:R-:W-:Y:S01]  /*6290*/  HADD2.F32 R86, -RZ, R86.H1_H1 ;  /* 0x30000056ff567230 */ /* 0x000fe20000004100 */
[----:B------:R-:W-:Y:S01]  /*62a0*/  SHF.L.U32 R183, R169, 0x4, RZ ;  /* 0x00000004a9b77819 */ /* 0x000fe200000006ff */
[--C-:B------:R-:W-:Y:S01]  /*62b0*/  HADD2.F32 R89, -RZ, R90.reuse.H0_H0 ;  /* 0x2000005aff597230 */ /* 0x100fe20000004100 */
[----:B------:R-:W-:Y:S01]  /*62c0*/  F2FP.F16.E5M2.UNPACK_B R94, R145 ;  /* 0x00000091ff5e723e */ /* 0x000fe200020004ff */
[----:B------:R-:W-:Y:S01]  /*62d0*/  HADD2.F32 R90, -RZ, R90.H1_H1 ;  /* 0x3000005aff5a7230 */ /* 0x000fe20000004100 */
[----:B------:R-:W-:Y:S01]  /*62e0*/  IADD3 R178, PT, PT, R183, R176, RZ ;  /* 0x000000b0b7b27210 */ /* 0x000fe20007ffe0ff */
[----:B------:R-:W-:Y:S01]  /*62f0*/  HADD2.F32 R80, -RZ, R80.H1_H1 ;  /* 0x30000050ff507230 */ /* 0x000fe20000004100 */
[----:B------:R-:W-:Y:S01]  /*6300*/  F2FP.F16.E5M2.UNPACK_B R98, R146 ;  /* 0x00000092ff62723e */ /* 0x000fe200020004ff */
[--C-:B------:R-:W-:Y:S01]  /*6310*/  HADD2.F32 R93, -RZ, R94.reuse.H0_H0 ;  /* 0x2000005eff5d7230 */ /* 0x100fe20000004100 */
[----:B------:R-:W-:Y:S01]  /*6320*/  F2FP.F16.E5M2.UNPACK_B R102, R147 ;  /* 0x00000093ff66723e */ /* 0x000fe200020004ff */
[----:B------:R-:W-:Y:S01]  /*6330*/  HADD2.F32 R94, -RZ, R94.H1_H1 ;  /* 0x3000005eff5e7230 */ /* 0x000fe20000004100 */
[----:B------:R-:W-:Y:S01]  /*6340*/  F2FP.F16.E5M2.UNPACK_B R106, R148 ;  /* 0x00000094ff6a723e */ /* 0x000fe200020004ff */
[C---:B---3--:R-:W-:Y:S01]  /*6350*/  FMUL R0, R70.reuse, R4 ;  /* 0x0000000446007220 */ /* 0x048fe20000400000 */
[C---:B------:R-:W-:Y:S01]  /*6360*/  FMUL R2, R70.reuse, R5 ;  /* 0x0000000546027220 */ /* 0x040fe20000400000 */
[C---:B------:R-:W-:Y:S01]  /*6370*/  FMUL R4, R70.reuse, R8 ;  /* 0x0000000846047220 */ /* 0x040fe20000400000 */
[C---:B------:R-:W-:Y:S01]  /*6380*/  FMUL R5, R70.reuse, R9 ;  /* 0x0000000946057220 */ /* 0x040fe20000400000 */
[C---:B------:R-:W-:Y:S01]  /*6390*/  FFMA R0, R73.reuse, R72, R0 ;  /* 0x0000004849007223 */ /* 0x040fe20000000000 */
[C---:B------:R-:W-:Y:S01]  /*63a0*/  FFMA R2, R73.reuse, R75, R2 ;  /* 0x0000004b49027223 */ /* 0x040fe20000000002 */
[C---:B------:R-:W-:Y:S01]  /*63b0*/  FMUL R8, R70.reuse, R12 ;  /* 0x0000000c46087220 */ /* 0x040fe20000400000 */
[C---:B------:R-:W-:Y:S01]  /*63c0*/  FMUL R9, R70.reuse, R13 ;  /* 0x0000000d46097220 */ /* 0x040fe20000400000 */
[C---:B------:R-:W-:Y:S01]  /*63d0*/  FMUL R12, R70.reuse, R16 ;  /* 0x00000010460c7220 */ /* 0x040fe20000400000 */
[C---:B------:R-:W-:Y:S01]  /*63e0*/  FMUL R13, R70.reuse, R17 ;  /* 0x00000011460d7220 */ /* 0x040fe20000400000 */
[C---:B------:R-:W-:Y:S01]  /*63f0*/  FMUL R16, R70.reuse, R20 ;  /* 0x0000001446107220 */ /* 0x040fe20000400000 */
[C---:B------:R-:W-:Y:S01]  /*6400*/  FMUL R17, R70.reuse, R21 ;  /* 0x0000001546117220 */ /* 0x040fe20000400000 */
[C---:B------:R-:W-:Y:S01]  /*6410*/  FMUL R20, R70.reuse, R24 ;  /* 0x0000001846147220 */ /* 0x040fe20000400000 */
[C---:B------:R-:W-:Y:S01]  /*6420*/  FMUL R21, R70.reuse, R25 ;  /* 0x0000001946157220 */ /* 0x040fe20000400000 */
[--C-:B------:R-:W-:Y:S02]  /*6430*/  HADD2.F32 R97, -RZ, R98.reuse.H0_H0 ;  /* 0x20000062ff617230 */ /* 0x100fe40000004100 */
[C---:B------:R-:W-:Y:S01]  /*6440*/  FMUL R24, R70.reuse, R28 ;  /* 0x0000001c46187220 */ /* 0x040fe20000400000 */
[----:B------:R-:W-:Y:S02]  /*6450*/  HADD2.F32 R98, -RZ, R98.H1_H1 ;  /* 0x30000062ff627230 */ /* 0x000fe40000004100 */
[C---:B------:R-:W-:Y:S01]  /*6460*/  FMUL R25, R70.reuse, R29 ;  /* 0x0000001d46197220 */ /* 0x040fe20000400000 */
[--C-:B------:R-:W-:Y:S02]  /*6470*/  HADD2.F32 R101, -RZ, R102.reuse.H0_H0 ;  /* 0x20000066ff657230 */ /* 0x100fe40000004100 */
[C---:B------:R-:W-:Y:S01]  /*6480*/  FMUL R28, R70.reuse, R32 ;  /* 0x00000020461c7220 */ /* 0x040fe20000400000 */
[----:B------:R-:W-:Y:S02]  /*6490*/  HADD2.F32 R102, -RZ, R102.H1_H1 ;  /* 0x30000066ff667230 */ /* 0x000fe40000004100 */
[C---:B------:R-:W-:Y:S01]  /*64a0*/  FMUL R29, R70.reuse, R33 ;  /* 0x00000021461d7220 */ /* 0x040fe20000400000 */
[--C-:B------:R-:W-:Y:S02]  /*64b0*/  HADD2.F32 R105, -RZ, R106.reuse.H0_H0 ;  /* 0x2000006aff697230 */ /* 0x100fe40000004100 */
[C---:B------:R-:W-:Y:S01]  /*64c0*/  FMUL R32, R70.reuse, R36 ;  /* 0x0000002446207220 */ /* 0x040fe20000400000 */
[----:B------:R-:W-:Y:S01]  /*64d0*/  F2FP.F16.E5M2.UNPACK_B R96, R145.H1 ;  /* 0x00000091ff60723e */ /* 0x000fe200030004ff */
[----:B------:R-:W-:Y:S02]  /*64e0*/  HADD2.F32 R106, -RZ, R106.H1_H1 ;  /* 0x3000006aff6a7230 */ /* 0x000fe40000004100 */
[C---:B------:R-:W-:Y:S01]  /*64f0*/  FMUL R33, R70.reuse, R37 ;  /* 0x0000002546217220 */ /* 0x040fe20000400000 */
[C---:B------:R-:W-:Y:S01]  /*6500*/  FMUL R36, R70.reuse, R40 ;  /* 0x0000002846247220 */ /* 0x040fe20000400000 */
[----:B------:R-:W-:Y:S01]  /*6510*/  F2FP.F16.E5M2.UNPACK_B R100, R146.H1 ;  /* 0x00000092ff64723e */ /* 0x000fe200030004ff */
        /* <DEDUP_REMOVED lines=8> */
[----:B------:R-:W-:Y:S01]  /*65a0*/  F2FP.F16.E5M2.UNPACK_B R110, R149 ;  /* 0x00000095ff6e723e */ /* 0x000fe200020004ff */
[C---:B------:R-:W-:Y:S01]  /*65b0*/  FMUL R49, R70.reuse, R53 ;  /* 0x0000003546317220 */ /* 0x040fe20000400000 */
[C---:B------:R-:W-:Y:S01]  /*65c0*/  FMUL R52, R70.reuse, R56 ;  /* 0x0000003846347220 */ /* 0x040fe20000400000 */
[----:B------:R-:W-:Y:S01]  /*65d0*/  F2FP.F16.E5M2.UNPACK_B R112, R149.H1 ;  /* 0x00000095ff70723e */ /* 0x000fe200030004ff */
[C---:B------:R-:W-:Y:S01]  /*65e0*/  FMUL R53, R70.reuse, R57 ;  /* 0x0000003946357220 */ /* 0x040fe20000400000 */
[--C-:B------:R-:W-:Y:S02]  /*65f0*/  HADD2.F32 R109, -RZ, R110.reuse.H0_H0 ;  /* 0x2000006eff6d7230 */ /* 0x100fe40000004100 */
[C---:B------:R-:W-:Y:S01]  /*6600*/  FMUL R56, R70.reuse, R60 ;  /* 0x0000003c46387220 */ /* 0x040fe20000400000 */
[----:B------:R-:W-:Y:S01]  /*6610*/  F2FP.F16.E5M2.UNPACK_B R114, R150 ;  /* 0x00000096ff72723e */ /* 0x000fe200020004ff */
[----:B------:R-:W-:Y:S02]  /*6620*/  HADD2.F32 R110, -RZ, R110.H1_H1 ;  /* 0x3000006eff6e7230 */ /* 0x000fe40000004100 */
[C---:B------:R-:W-:Y:S01]  /*6630*/  FMUL R57, R70.reuse, R61 ;  /* 0x0000003d46397220 */ /* 0x040fe20000400000 */
[C---:B------:R-:W-:Y:S01]  /*6640*/  FMUL R60, R70.reuse, R64 ;  /* 0x00000040463c7220 */ /* 0x040fe20000400000 */
[----:B------:R-:W-:Y:S01]  /*6650*/  F2FP.F16.E5M2.UNPACK_B R116, R150.H1 ;  /* 0x00000096ff74723e */ /* 0x000fe200030004ff */
[--C-:B------:R-:W-:Y:S02]  /*6660*/  HADD2.F32 R113, -RZ, R114.reuse.H0_H0 ;  /* 0x20000072ff717230 */ /* 0x100fe40000004100 */
[C---:B------:R-:W-:Y:S01]  /*6670*/  FMUL R61, R70.reuse, R65 ;  /* 0x00000041463d7220 */ /* 0x040fe20000400000 */
[----:B------:R-:W-:Y:S02]  /*6680*/  HADD2.F32 R114, -RZ, R114.H1_H1 ;  /* 0x30000072ff727230 */ /* 0x000fe40000004100 */
[C---:B------:R-:W-:Y:S01]  /*6690*/  FMUL R3, R70.reuse, R6 ;  /* 0x0000000646037220 */ /* 0x040fe20000400000 */
[----:B------:R-:W-:Y:S01]  /*66a0*/  F2FP.F16.E5M2.UNPACK_B R118, R151 ;  /* 0x00000097ff76723e */ /* 0x000fe200020004ff */
[C---:B------:R-:W-:Y:S01]  /*66b0*/  FMUL R7, R70.reuse, R7 ;  /* 0x0000000746077220 */ /* 0x040fe20000400000 */
[C---:B------:R-:W-:Y:S01]  /*66c0*/  FMUL R6, R70.reuse, R10 ;  /* 0x0000000a46067220 */ /* 0x040fe20000400000 */
[----:B------:R-:W-:Y:S01]  /*66d0*/  F2FP.F16.E5M2.UNPACK_B R120, R151.H1 ;  /* 0x00000097ff78723e */ /* 0x000fe200030004ff */
[C---:B------:R-:W-:Y:S01]  /*66e0*/  FFMA R3, R73.reuse, R74, R3 ;  /* 0x0000004a49037223 */ /* 0x040fe20000000003 */
[C---:B------:R-:W-:Y:S01]  /*66f0*/  FFMA R7, R73.reuse, R76, R7 ;  /* 0x0000004c49077223 */ /* 0x040fe20000000007 */
[----:B------:R-:W-:Y:S01]  /*6700*/  F2FP.F16.E5M2.UNPACK_B R122, R152 ;  /* 0x00000098ff7a723e */ /* 0x000fe200020004ff */
[C---:B------:R-:W-:Y:S01]  /*6710*/  FFMA R4, R73.reuse, R77, R4 ;  /* 0x0000004d49047223 */ /* 0x040fe20000000004 */
[C---:B------:R-:W-:Y:S01]  /*6720*/  FFMA R5, R73.reuse, R78, R5 ;  /* 0x0000004e49057223 */ /* 0x040fe20000000005 */
[----:B------:R-:W-:Y:S01]  /*6730*/  F2FP.F16.E5M2.UNPACK_B R124, R152.H1 ;  /* 0x00000098ff7c723e */ /* 0x000fe200030004ff */
[----:B------:R-:W-:Y:S01]  /*6740*/  FFMA R6, R73, R79, R6 ;  /* 0x0000004f49067223 */ /* 0x000fe20000000006 */
[----:B------:R-:W-:Y:S01]  /*6750*/  F2FP.SATFINITE.E5M2.F32.PACK_AB_MERGE_C R179, R7, R3, RZ ;  /* 0x0000000307b3723e */ /* 0x000fe200048060ff */
[----:B------:R-:W-:Y:S02]  /*6760*/  HADD2.F32 R117, -RZ, R118.H0_H0 ;  /* 0x20000076ff757230 */ /* 0x000fe40000004100 */
[----:B------:R-:W-:Y:S01]  /*6770*/  FMUL R11, R70, R11 ;  /* 0x0000000b460b7220 */ /* 0x000fe20000400000 */
[----:B------:R-:W-:Y:S01]  /*6780*/  HADD2.F32 R83, -RZ, R84.H0_H0 ;  /* 0x20000054ff537230 */ /* 0x000fe20000004100 */
[----:B------:R-:W-:Y:S01]  /*6790*/  F2FP.SATFINITE.E5M2.F32.PACK_AB_MERGE_C R184, R2, R0, R179 ;  /* 0x0000000002b8723e */ /* 0x000fe200048060b3 */
[----:B------:R-:W-:Y:S01]  /*67a0*/  HADD2.F32 R118, -RZ, R118.H1_H1 ;  /* 0x30000076ff767230 */ /* 0x000fe20000004100 */
[----:B------:R-:W-:Y:S01]  /*67b0*/  IADD3 R179, PT, PT, R171, R188, RZ ;  /* 0x000000bcabb37210 */ /* 0x000fe20007ffe0ff */
[C---:B------:R-:W-:Y:S01]  /*67c0*/  FFMA R11, R73.reuse, R80, R11 ;  /* 0x00000050490b7223 */ /* 0x040fe2000000000b */
[C---:B------:R-:W-:Y:S01]  /*67d0*/  FFMA R8, R73.reuse, R81, R8 ;  /* 0x0000005149087223 */ /* 0x040fe20000000008 */
[----:B------:R-:W-:Y:S01]  /*67e0*/  FFMA R9, R73, R82, R9 ;  /* 0x0000005249097223 */ /* 0x000fe20000000009 */
[----:B------:R-:W-:Y:S02]  /*67f0*/  HADD2.F32 R121, -RZ, R122.H0_H0 ;  /* 0x2000007aff797230 */ /* 0x000fe40000004100 */
[C---:B------:R-:W-:Y:S01]  /*6800*/  FMUL R10, R70.reuse, R14 ;  /* 0x0000000e460a7220 */ /* 0x040fe20000400000 */
[----:B------:R-:W-:Y:S01]  /*6810*/  HADD2.F32 R84, -RZ, R84.H1_H1 ;  /* 0x30000054ff547230 */ /* 0x000fe20000004100 */
[----:B------:R-:W-:Y:S01]  /*6820*/  F2FP.SATFINITE.E5M2.F32.PACK_AB_MERGE_C R185, R11, R6, RZ ;  /* 0x000000060bb9723e */ /* 0x000fe200048060ff */
[----:B------:R-:W-:Y:S02]  /*6830*/  HADD2.F32 R122, -RZ, R122.H1_H1 ;  /* 0x3000007aff7a7230 */ /* 0x000fe40000004100 */
[----:B------:R-:W-:Y:S01]  /*6840*/  FFMA R10, R73, R83, R10 ;  /* 0x00000053490a7223 */ /* 0x000fe2000000000a */
[C---:B------:R-:W-:Y:S01]  /*6850*/  FMUL R15, R70.reuse, R15 ;  /* 0x0000000f460f7220 */ /* 0x040fe20000400000 */
[--C-:B------:R-:W-:Y:S01]  /*6860*/  HADD2.F32 R87, -RZ, R88.reuse.H0_H0 ;  /* 0x20000058ff577230 */ /* 0x100fe20000004100 */
[----:B------:R-:W-:Y:S01]  /*6870*/  F2FP.SATFINITE.E5M2.F32.PACK_AB_MERGE_C R185, R5, R4, R185 ;  /* 0x0000000405b9723e */ /* 0x000fe200048060b9 */
[----:B------:R-:W-:Y:S02]  /*6880*/  HADD2.F32 R88, -RZ, R88.H1_H1 ;  /* 0x30000058ff587230 */ /* 0x000fe40000004100 */
[C---:B------:R-:W-:Y:S01]  /*6890*/  FFMA R15, R73.reuse, R84, R15 ;  /* 0x00000054490f7223 */ /* 0x040fe2000000000f */
[C---:B------:R-:W-:Y:S01]  /*68a0*/  FFMA R12, R73.reuse, R85, R12 ;  /* 0x00000055490c7223 */ /* 0x040fe2000000000c */
[----:B------:R-:W-:Y:S01]  /*68b0*/  FFMA R13, R73, R86, R13 ;  /* 0x00000056490d7223 */ /* 0x000fe2000000000d */
[C---:B------:R-:W-:Y:S01]  /*68c0*/  FMUL R14, R70.reuse, R18 ;  /* 0x00000012460e7220 */ /* 0x040fe20000400000 */
[----:B------:R-:W-:Y:S01]  /*68d0*/  F2FP.F16.E5M2.UNPACK_B R126, R153 ;  /* 0x00000099ff7e723e */ /* 0x000fe200020004ff */
[C---:B------:R-:W-:Y:S01]  /*68e0*/  FMUL R19, R70.reuse, R19 ;  /* 0x0000001346137220 */ /* 0x040fe20000400000 */
[----:B------:R-:W-:Y:S01]  /*68f0*/  HADD2.F32 R91, -RZ, R92.H0_H0 ;  /* 0x2000005cff5b7230 */ /* 0x000fe20000004100 */
[----:B------:R-:W-:Y:S01]  /*6900*/  F2FP.SATFINITE.E5M2.F32.PACK_AB_MERGE_C R186, R15, R10, RZ ;  /* 0x0000000a0fba723e */ /* 0x000fe200048060ff */
[C---:B------:R-:W-:Y:S01]  /*6910*/  FFMA R14, R73.reuse, R87, R14 ;  /* 0x00000057490e7223 */ /* 0x040fe2000000000e */
[C---:B------:R-:W-:Y:S01]  /*6920*/  FFMA R19, R73.reuse, R88, R19 ;  /* 0x0000005849137223 */ /* 0x040fe20000000013 */
[C---:B------:R-:W-:Y:S01]  /*6930*/  FFMA R16, R73.reuse, R89, R16 ;  /* 0x0000005949107223 */ /* 0x040fe20000000010 */
[----:B------:R-:W-:Y:S01]  /*6940*/  F2FP.F16.E5M2.UNPACK_B R128, R153.H1 ;  /* 0x00000099ff80723e */ /* 0x000fe200030004ff */
[----:B------:R-:W-:Y:S01]  /*6950*/  FFMA R17, R73, R90, R17 ;  /* 0x0000005a49117223 */ /* 0x000fe20000000011 */
[----:B------:R-:W-:Y:S01]  /*6960*/  F2FP.SATFINITE.E5M2.F32.PACK_AB_MERGE_C R186, R9, R8, R186 ;  /* 0x0000000809ba723e */ /* 0x000fe200048060ba */
[--C-:B------:R-:W-:Y:S01]  /*6970*/  HADD2.F32 R125, -RZ, R126.reuse.H0_H0 ;  /* 0x2000007eff7d7230 */ /* 0x100fe20000004100 */
[----:B------:R-:W-:Y:S01]  /*6980*/  F2FP.SATFINITE.E5M2.F32.PACK_AB_MERGE_C R187, R19, R14, RZ ;  /* 0x0000000e13bb723e */ /* 0x000fe200048060ff */
[----:B------:R-:W-:Y:S02]  /*6990*/  HADD2.F32 R126, -RZ, R126.H1_H1 ;  /* 0x3000007eff7e7230 */ /* 0x000fe40000004100 */
[C---:B------:R-:W-:Y:S01]  /*69a0*/  FMUL R18, R70.reuse, R22 ;  /* 0x0000001646127220 */ /* 0x040fe20000400000 */
[----:B------:R-:W-:Y:S01]  /*69b0*/  HADD2.F32 R92, -RZ, R92.H1_H1 ;  /* 0x3000005cff5c7230 */ /* 0x000fe20000004100 */
[----:B------:R-:W-:Y:S01]  /*69c0*/  F2FP.SATFINITE.E5M2.F32.PACK_AB_MERGE_C R187, R13, R12, R187 ;  /* 0x0000000c0dbb723e */ /* 0x000fe200048060bb */
[C---:B------:R-:W-:Y:S01]  /*69d0*/  FMUL R23, R70.reuse, R23 ;  /* 0x0000001746177220 */ /* 0x040fe20000400000 */
[--C-:B------:R-:W-:Y:S02]  /*69e0*/  HADD2.F32 R95, -RZ, R96.reuse.H0_H0 ;  /* 0x20000060ff5f7230 */ /* 0x100fe40000004100 */
[C---:B------:R-:W-:Y:S01]  /*69f0*/  FFMA R18, R73.reuse, R91, R18 ;  /* 0x0000005b49127223 */ /* 0x040fe20000000012 */
[----:B------:R-:W-:Y:S01]  /*6a00*/  HADD2.F32 R96, -RZ, R96.H1_H1 ;  /* 0x30000060ff607230 */ /* 0x000fe20000004100 */
[----:B------:R1:W-:Y:S01]  /*6a10*/  STS.128 [R137+UR44+0x8200], R184 ;  /* 0x008200b889007988 */ /* 0x0003e20008000c2c */
        /* <DEDUP_REMOVED lines=48> */
[----:B------:R1:W-:Y:S01]  /*6d20*/  STS.128 [R176+0x8010], R192 ;  /* 0x008010c0b0007388 */ /* 0x0003e20000000c00 */
[C---:B------:R-:W-:Y:S01]  /*6d30*/  FFMA R39, R73.reuse, R108, R39 ;  /* 0x0000006c49277223 */ /* 0x040fe20000000027 */
[C---:B------:R-:W-:Y:S01]  /*6d40*/  FFMA R36, R73.reuse, R109, R36 ;  /* 0x0000006d49247223 */ /* 0x040fe20000000024 */
[----:B------:R-:W-:Y:S01]  /*6d50*/  FFMA R37, R73, R110, R37 ;  /* 0x0000006e49257223 */ /* 0x000fe20000000025 */
[----:B------:R-:W-:Y:S01]  /*6d60*/  FMUL R38, R70, R42 ;  /* 0x0000002a46267220 */ /* 0x000fe20000400000 */
[----:B------:R-:W-:Y:S01]  /*6d70*/  ISETP.NE.AND P0, PT, R174, RZ, PT ;  /* 0x000000ffae00720c */ /* 0x000fe20003f05270 */
[C---:B------:R-:W-:Y:S01]  /*6d80*/  FMUL R43, R70.reuse, R43 ;  /* 0x0000002b462b7220 */ /* 0x040fe20000400000 */
[--C-:B------:R-:W-:Y:S01]  /*6d90*/  HADD2.F32 R115, -RZ, R116.reuse.H0_H0 ;  /* 0x20000074ff737230 */ /* 0x100fe20000004100 */
[----:B------:R-:W-:Y:S01]  /*6da0*/  F2FP.SATFINITE.E5M2.F32.PACK_AB_MERGE_C R196, R39, R34, RZ ;  /* 0x0000002227c4723e */ /* 0x000fe200048060ff */
[C---:B------:R-:W-:Y:S01]  /*6db0*/  FFMA R38, R73.reuse, R111, R38 ;  /* 0x0000006f49267223 */ /* 0x040fe20000000026 */
[C---:B------:R-:W-:Y:S01]  /*6dc0*/  FFMA R43, R73.reuse, R112, R43 ;  /* 0x00000070492b7223 */ /* 0x040fe2000000002b */
[----:B------:R-:W-:Y:S01]  /*6dd0*/  FFMA R40, R73, R113, R40 ;  /* 0x0000007149287223 */ /* 0x000fe20000000028 */
[----:B------:R-:W-:Y:S01]  /*6de0*/  F2FP.SATFINITE.E5M2.F32.PACK_AB_MERGE_C R196, R33, R32, R196 ;  /* 0x0000002021c4723e */ /* 0x000fe200048060c4 */
[----:B------:R-:W-:Y:S01]  /*6df0*/  FFMA R41, R73, R114, R41 ;  /* 0x0000007249297223 */ /* 0x000fe20000000029 */
[----:B------:R-:W-:Y:S01]  /*6e00*/  HADD2.F32 R116, -RZ, R116.H1_H1 ;  /* 0x30000074ff747230 */ /* 0x000fe20000004100 */
[----:B------:R-:W-:Y:S01]  /*6e10*/  F2FP.SATFINITE.E5M2.F32.PACK_AB_MERGE_C R197, R43, R38, RZ ;  /* 0x000000262bc5723e */ /* 0x000fe200048060ff */
[C---:B------:R-:W-:Y:S01]  /*6e20*/  FMUL R42, R70.reuse, R46 ;  /* 0x0000002e462a7220 */ /* 0x040fe20000400000 */
[C---:B------:R-:W-:Y:S01]  /*6e30*/  FMUL R47, R70.reuse, R47 ;  /* 0x0000002f462f7220 */ /* 0x040fe20000400000 */
[--C-:B------:R-:W-:Y:S01]  /*6e40*/  HADD2.F32 R119, -RZ, R120.reuse.H0_H0 ;  /* 0x20000078ff777230 */ /* 0x100fe20000004100 */
[----:B------:R-:W-:Y:S01]  /*6e50*/  F2FP.SATFINITE.E5M2.F32.PACK_AB_MERGE_C R197, R37, R36, R197 ;  /* 0x0000002425c5723e */ /* 0x000fe200048060c5 */
[C---:B------:R-:W-:Y:S01]  /*6e60*/  FFMA R42, R73.reuse, R115, R42 ;  /* 0x00000073492a7223 */ /* 0x040fe2000000002a */
[C---:B------:R-:W-:Y:S01]  /*6e70*/  FFMA R47, R73.reuse, R116, R47 ;  /* 0x00000074492f7223 */ /* 0x040fe2000000002f */
[----:B------:R-:W-:Y:S01]  /*6e80*/  FFMA R44, R73, R117, R44 ;  /* 0x00000075492c7223 */ /* 0x000fe2000000002c */
[----:B------:R-:W-:Y:S01]  /*6e90*/  ISETP.NE.AND P6, PT, R189, RZ, PT ;  /* 0x000000ffbd00720c */ /* 0x000fe20003fc5270 */
[----:B------:R-:W-:Y:S01]  /*6ea0*/  FFMA R45, R73, R118, R45 ;  /* 0x00000076492d7223 */ /* 0x000fe2000000002d */
[----:B------:R-:W-:Y:S01]  /*6eb0*/  HADD2.F32 R120, -RZ, R120.H1_H1 ;  /* 0x30000078ff787230 */ /* 0x000fe20000004100 */
[----:B------:R-:W-:Y:S01]  /*6ec0*/  F2FP.SATFINITE.E5M2.F32.PACK_AB_MERGE_C R198, R47, R42, RZ ;  /* 0x0000002a2fc6723e */ /* 0x000fe200048060ff */
[C---:B------:R-:W-:Y:S01]  /*6ed0*/  FMUL R46, R70.reuse, R50 ;  /* 0x00000032462e7220 */ /* 0x040fe20000400000 */
[C---:B------:R-:W-:Y:S01]  /*6ee0*/  FMUL R51, R70.reuse, R51 ;  /* 0x0000003346337220 */ /* 0x040fe20000400000 */
[--C-:B------:R-:W-:Y:S02]  /*6ef0*/  HADD2.F32 R123, -RZ, R124.reuse.H0_H0 ;  /* 0x2000007cff7b7230 */ /* 0x100fe40000004100 */
[C---:B------:R-:W-:Y:S01]  /*6f00*/  FMUL R50, R70.reuse, R54 ;  /* 0x0000003646327220 */ /* 0x040fe20000400000 */
[C---:B------:R-:W-:Y:S01]  /*6f10*/  FFMA R46, R73.reuse, R119, R46 ;  /* 0x00000077492e7223 */ /* 0x040fe2000000002e */
[----:B------:R-:W-:Y:S02]  /*6f20*/  HADD2.F32 R124, -RZ, R124.H1_H1 ;  /* 0x3000007cff7c7230 */ /* 0x000fe40000004100 */
[C---:B------:R-:W-:Y:S01]  /*6f30*/  FFMA R51, R73.reuse, R120, R51 ;  /* 0x0000007849337223 */ /* 0x040fe20000000033 */
[C---:B------:R-:W-:Y:S01]  /*6f40*/  FMUL R55, R70.reuse, R55 ;  /* 0x0000003746377220 */ /* 0x040fe20000400000 */
[C---:B------:R-:W-:Y:S01]  /*6f50*/  FFMA R48, R73.reuse, R121, R48 ;  /* 0x0000007949307223 */ /* 0x040fe20000000030 */
[C---:B------:R-:W-:Y:S01]  /*6f60*/  FFMA R49, R73.reuse, R122, R49 ;  /* 0x0000007a49317223 */ /* 0x040fe20000000031 */
[--C-:B------:R-:W-:Y:S02]  /*6f70*/  HADD2.F32 R127, -RZ, R128.reuse.H0_H0 ;  /* 0x20000080ff7f7230 */ /* 0x100fe40000004100 */
[C---:B------:R-:W-:Y:S01]  /*6f80*/  FFMA R50, R73.reuse, R123, R50 ;  /* 0x0000007b49327223 */ /* 0x040fe20000000032 */
[----:B------:R-:W-:Y:S02]  /*6f90*/  HADD2.F32 R128, -RZ, R128.H1_H1 ;  /* 0x30000080ff807230 */ /* 0x000fe40000004100 */
[C---:B------:R-:W-:Y:S01]  /*6fa0*/  FMUL R54, R70.reuse, R58 ;  /* 0x0000003a46367220 */ /* 0x040fe20000400000 */
        /* <DEDUP_REMOVED lines=16> */
[----:B------:R-:W-:Y:S01]  /*70b0*/  FFMA R63, R73, R132, R63 ;  /* 0x00000084493f7223 */ /* 0x000fe2000000003f */
[----:B------:R-:W-:Y:S01]  /*70c0*/  FMUL R67, R70, R67 ;  /* 0x0000004346437220 */ /* 0x000fe20000400000 */
[----:B------:R-:W-:Y:S01]  /*70d0*/  F2FP.SATFINITE.E5M2.F32.PACK_AB_MERGE_C R199, R51, R46, RZ ;  /* 0x0000002e33c7723e */ /* 0x000fe200048060ff */
[C---:B------:R-:W-:Y:S01]  /*70e0*/  FFMA R60, R73.reuse, R133, R60 ;  /* 0x00000085493c7223 */ /* 0x040fe2000000003c */
[C---:B------:R-:W-:Y:S01]  /*70f0*/  FFMA R61, R73.reuse, R134, R61 ;  /* 0x00000086493d7223 */ /* 0x040fe2000000003d */
[C---:B------:R-:W-:Y:S01]  /*7100*/  FFMA R62, R73.reuse, R135, R62 ;  /* 0x00000087493e7223 */ /* 0x040fe2000000003e */
[----:B------:R-:W-:Y:S01]  /*7110*/  FFMA R67, R73, R136, R67 ;  /* 0x0000008849437223 */ /* 0x000fe20000000043 */
[----:B------:R-:W-:Y:S02]  /*7120*/  F2FP.SATFINITE.E5M2.F32.PACK_AB_MERGE_C R198, R41, R40, R198 ;  /* 0x0000002829c6723e */ /* 0x000fe400048060c6 */
[----:B------:R-:W-:Y:S02]  /*7130*/  F2FP.SATFINITE.E5M2.F32.PACK_AB_MERGE_C R199, R45, R44, R199 ;  /* 0x0000002c2dc7723e */ /* 0x000fe400048060c7 */
[----:B------:R-:W-:Y:S02]  /*7140*/  F2FP.SATFINITE.E5M2.F32.PACK_AB_MERGE_C R200, R55, R50, RZ ;  /* 0x0000003237c8723e */ /* 0x000fe400048060ff */
[----:B------:R-:W-:Y:S01]  /*7150*/  F2FP.SATFINITE.E5M2.F32.PACK_AB_MERGE_C R201, R59, R54, RZ ;  /* 0x000000363bc9723e */ /* 0x000fe200048060ff */
[----:B------:R1:W-:Y:S01]  /*7160*/  STS.128 [R179+0x8020], R196 ;  /* 0x008020c4b3007388 */ /* 0x0003e20000000c00 */
[----:B------:R-:W-:Y:S02]  /*7170*/  F2FP.SATFINITE.E5M2.F32.PACK_AB_MERGE_C R202, R63, R58, RZ ;  /* 0x0000003a3fca723e */ /* 0x000fe400048060ff */
[----:B------:R-:W-:Y:S02]  /*7180*/  F2FP.SATFINITE.E5M2.F32.PACK_AB_MERGE_C R203, R67, R62, RZ ;  /* 0x0000003e43cb723e */ /* 0x000fe400048060ff */
[----:B------:R-:W-:Y:S02]  /*7190*/  F2FP.SATFINITE.E5M2.F32.PACK_AB_MERGE_C R200, R49, R48, R200 ;  /* 0x0000003031c8723e */ /* 0x000fe400048060c8 */
[----:B------:R-:W-:Y:S02]  /*71a0*/  F2FP.SATFINITE.E5M2.F32.PACK_AB_MERGE_C R201, R53, R52, R201 ;  /* 0x0000003435c9723e */ /* 0x000fe400048060c9 */
[----:B------:R-:W-:Y:S02]  /*71b0*/  F2FP.SATFINITE.E5M2.F32.PACK_AB_MERGE_C R202, R57, R56, R202 ;  /* 0x0000003839ca723e */ /* 0x000fe400048060ca */
[----:B------:R-:W-:Y:S02]  /*71c0*/  F2FP.SATFINITE.E5M2.F32.PACK_AB_MERGE_C R203, R61, R60, R203 ;  /* 0x0000003c3dcb723e */ /* 0x000fe400048060cb */
[----:B------:R-:W-:Y:S02]  /*71d0*/  LEA R190, R166, UR44, 0x3 ;  /* 0x0000002ca6be7c11 */ /* 0x000fe4000f8e18ff */
[----:B------:R-:W-:Y:S01]  /*71e0*/  @P6 SHF.L.U32 R191, R165, 0x1f, RZ ;  /* 0x0000001fa5bf6819 */ /* 0x000fe200000006ff */
[----:B------:R1:W-:Y:S01]  /*71f0*/  STS.128 [R178+0x8010], R200 ;  /* 0x008010c8b2007388 */ /* 0x0003e20000000c00 */
[----:B------:R-:W-:Y:S01]  /*7200*/  @!PT LDS RZ, [RZ] ;  /* 0x00000000fffff984 */ /* 0x000fe20000000800 */
[----:B------:R-:W-:Y:S01]  /*7210*/  @!PT LDS RZ, [RZ] ;  /* 0x00000000fffff984 */ /* 0x000fe20000000800 */
[----:B------:R-:W-:Y:S01]  /*7220*/  @!PT LDS RZ, [RZ] ;  /* 0x00000000fffff984 */ /* 0x000fe20000000800 */
[----:B------:R-:W-:Y:S01]  /*7230*/  @!PT LDS RZ, [RZ] ;  /* 0x00000000fffff984 */ /* 0x000fe20000000800 */
[----:B------:R2:W-:Y:S07]  /*7240*/  MEMBAR.ALL.CTA ;  /* 0x0000000000007992 */ /* 0x0005ee0000008000 */
[----:B--2---:R-:W2:Y:S02]  /*7250*/  FENCE.VIEW.ASYNC.S ;  /* 0x00000000000073c6 */ /* 0x004ea40000000000 */
[----:B--2---:R-:W-:Y:S06]  /*7260*/  BAR.SYNC.DEFER_BLOCKING 0x1, 0x80 ;  /* 0x0042000000007b1d */ /* 0x004fec0000010000 */
[----:B------:R-:W-:Y:S05]  /*7270*/  @P0 BRA `(.L_x_105) ;  /* 0x0000000000280947 */ /* 0x000fea0003800000 */
[----:B------:R-:W-:Y:S01]  /*7280*/  UIADD3 UR4, UPT, UPT, UR44, 0x8200, URZ ;  /* 0x000082002c047890 */ /* 0x000fe2000fffe0ff */
[----:B------:R-:W-:Y:S05]  /*7290*/  UMOV UR51, UR36 ;  /* 0x0000002400337c82 */ /* 0x000fea0008000000 */
[----:B------:R-:W-:Y:S01]  /*72a0*/  MOV R173, UR4 ;  /* 0x0000000400ad7c02 */ /* 0x000fe20008000f00 */
[----:B------:R-:W-:Y:S03]  /*72b0*/  UIADD3 UR4, UP0, UPT, UR62, 0x680, URZ ;  /* 0x000006803e047890 */ /* 0x000fe6000ff1e0ff */
[----:B------:R-:W-:Y:S01]  /*72c0*/  R2UR UR48, R173 ;  /* 0x00000000ad3072ca */ /* 0x000fe200000e0000 */
[----:B------:R-:W-:Y:S11]  /*72d0*/  UIADD3.X UR5, UPT, UPT, URZ, UR63, URZ, UP0, !UPT ;  /* 0x0000003fff057290 */ /* 0x000ff600087fe4ff */
[----:B------:R-:W-:Y:S01]  /*72e0*/  @!UPT UIADD3 URZ, UPT, UPT, URZ, URZ, URZ ;  /* 0x000000fffffff290 */ /* 0x000fe2000fffe0ff */
[----:B------:R2:W-:Y:S01]  /*72f0*/  UTMASTG.3D [UR48], [UR4] ;  /* 0x00000030040073b5 */ /* 0x0005e20008010000 */
[----:B------:R0:W-:Y:S01]  /*7300*/  UTMACMDFLUSH ;  /* 0x00000000000079b7 */ /* 0x0001e20000000000 */
[----:B--2---:R-:W-:Y:S04]  /*7310*/  DEPBAR.LE SB0, 0x1 ;  /* 0x000080400000791a */ /* 0x004fe80000000000 */
.L_x_105:
[----:B------:R-:W-:Y:S05]  /*7320*/  BSYNC.RECONVERGENT B0 ;  /* 0x0000000000007941 */ /* 0x000fea0003800200 */
.L_x_104:
[----:B------:R-:W-:Y:S06]  /*7330*/  BAR.SYNC.DEFER_BLOCKING 0x1, 0x80 ;  /* 0x0042000000007b1d */ /* 0x000fec0000010000 */
[----:B------:R-:W2:Y:S01]  /*7340*/  @P6 SYNCS.PHASECHK.TRANS64.TRYWAIT P0, [R190+URZ+0x40], R191 ;  /* 0x000040bfbe0065a7 */ /* 0x000ea200080011ff */
[----:B------:R-:W-:Y:S01]  /*7350*/  BSSY B1, `(.L_x_106) ;  /* 0x0000023000017945 */ /* 0x000fe20003800000 */
[----:B--2---:R-:W-:Y:S03]  /*7360*/  @P6 SEL R180, RZ, 0x1, !P0 ;  /* 0x00000001ffb46807 */ /* 0x004fe60004000000 */
[----:B------:R-:W-:Y:S05]  /*7370*/  @!P6 BRA `(.L_x_107) ;  /* 0x000000000080e947 */ /* 0x000fea0003800000 */
[----:B------:R-:W-:Y:S01]  /*7380*/  ISETP.NE.AND P1, PT, R181, RZ, PT ;  /* 0x000000ffb500720c */ /* 0x000fe20003f25270 */
[----:B------:R-:W2:Y:S01]  /*7390*/  S2R R0, SR_CgaCtaId ;  /* 0x0000000000007919 */ /* 0x000ea20000008800 */
[----:B------:R-:W-:Y:S01]  /*73a0*/  ISETP.NE.AND P0, PT, R180, RZ, PT ;  /* 0x000000ffb400720c */ /* 0x000fe20003f05270 */
[----:B------:R-:W-:Y:S10]  /*73b0*/  BSSY B0, `(.L_x_108) ;  /* 0x0000009000007945 */ /* 0x000ff40003800000 */
[----:B------:R-:W-:Y:S04]  /*73c0*/  @P1 IMAD R3, R166, 0x2000, R171 ;  /* 0x00002000a6031824 */ /* 0x000fe800078e02ab */
[C---:B------:R-:W-:Y:S01]  /*73d0*/  @P1 IMAD.IADD R6, R3.reuse, 0x1, R182 ;  /* 0x0000000103061824 */ /* 0x040fe200078e02b6 */
[----:B------:R-:W-:Y:S03]  /*73e0*/  @P1 IADD3 R4, PT, PT, R3, R188, RZ ;  /* 0x000000bc03041210 */ /* 0x000fe60007ffe0ff */
[----:B------:R-:W-:Y:S01]  /*73f0*/  @P1 IMAD.IADD R2, R183, 0x1, R6 ;  /* 0x00000001b7021824 */ /* 0x000fe200078e0206 */
[----:B------:R-:W-:Y:S06]  /*7400*/  @P0 BRA `(.L_x_109) ;  /* 0x00000000000c0947 */ /* 0x000fec0003800000 */
[----:B------:R-:W-:Y:S04]  /*7410*/  SHF.L.U32 R5, R165, 0x1f, RZ ;  /* 0x0000001fa5057819 */ /* 0x000fe800000006ff */
[----:B------:R-:W3:Y:S02]  /*7420*/  SYNCS.PHASECHK.TRANS64.TRYWAIT P0, [R190+URZ+0x40], R5 ;  /* 0x00004005be0075a7 */ /* 0x000ee400080011ff */
[----:B---3--:R-:W-:Y:S05]  /*7430*/  @!P0 BRA `(.L_x_110) ;  /* 0x0000004800d08947 */ /* 0x008fea0003800000 */
.L_x_109:
[----:B------:R-:W-:Y:S05]  /*7440*/  BSYNC B0 ;  /* 0x0000000000007941 */ /* 0x000fea0003800000 */
.L_x_108:
[----:B------:R-:W-:Y:S01]  /*7450*/  ISETP.NE.AND P0, PT, R181, RZ, PT ;  /* 0x000000ffb500720c */ /* 0x000fe20003f05270 */
[----:B---3--:R-:W-:Y:S02]  /*7460*/  VIADD R5, R190, 0x60 ;  /* 0x00000060be057836 */ /* 0x008fe40000000000 */
[----:B------:R-:W-:Y:S03]  /*7470*/  VIADD R166, R166, 0x1 ;  /* 0x00000001a6a67836 */ /* 0x000fe60000000000 */
[----:B--2---:R-:W-:Y:S07]  /*7480*/  PRMT R0, R0, 0x654, R5 ;  /* 0x0000065400007816 */ /* 0x004fee0000000005 */
[----:B------:R2:W3:Y:S04]  /*7490*/  @P0 LDS.128 R140, [R3] ;  /* 0x00000000038c0984 */ /* 0x0004e80000000c00 */
[----:B------:R2:W4:Y:S04]  /*74a0*/  @P0 LDS.128 R148, [R4+0x20] ;  /* 0x0000200004940984 */ /* 0x0005280000000c00 */
        /* <DEDUP_REMOVED lines=12> */
[----:B--234-:R-:W-:Y:S02]  /*7570*/  LOP3.LUT R165, R165, R0, RZ, 0x3c, !PT ;  /* 0x00000000a5a57212 */ /* 0x01cfe400078e3cff */
.L_x_107:
[----:B------:R-:W-:Y:S05]  /*7580*/  BSYNC B1 ;  /* 0x0000000000017941 */ /* 0x000fea0003800000 */
.L_x_106:
[----:B------:R-:W-:Y:S01]  /*7590*/  VIADD R0, R71, 0x40 ;  /* 0x0000004047007836 */ /* 0x000fe20000000000 */
[----:B------:R-:W-:Y:S04]  /*75a0*/  BSSY.RECONVERGENT B6, `(.L_x_111) ;  /* 0x0000015000067945 */ /* 0x000fe80003800200 */
[----:B------:R-:W-:Y:S04]  /*75b0*/  SHF.R.U32.HI R0, RZ, 0x15, R0 ;  /* 0x00000015ff007819 */ /* 0x000fe80000011600 */
[----:B------:R-:W-:Y:S11]  /*75c0*/  LOP3.LUT P0, RZ, R0, 0x3, R159, 0x48, !PT ;  /* 0x0000000300ff7812 */ /* 0x000ff6000780489f */
[----:B------:R-:W-:Y:S02]  /*75d0*/  @!UPT UIADD3 URZ, UPT, UPT, URZ, URZ, URZ ;  /* 0x000000fffffff290 */ /* 0x000fe4000fffe0ff */
        /* <DEDUP_REMOVED lines=8> */
[----:B------:R-:W5:Y:S01]  /*7660*/  LDCU.64 UR4, c[0x4][0x18] ;  /* 0x01000300ff0477ac */ /* 0x000f620008000a00 */
[----:B--2---:R-:W-:Y:S01]  /*7670*/  MOV R5, UR9 ;  /* 0x0000000900057c02 */ /* 0x004fe20008000f00 */
[----:B------:R-:W-:Y:S01]  /*7680*/  IMAD.U32 R4, RZ, RZ, UR8 ;  /* 0x00000008ff047e24 */ /* 0x000fe2000f8e00ff */
[----:B---3--:R-:W-:Y:S01]  /*7690*/  MOV R7, UR7 ;  /* 0x0000000700077c02 */ /* 0x008fe20008000f00 */
[----:B------:R-:W-:Y:S01]  /*76a0*/  IMAD.U32 R6, RZ, RZ, UR6 ;  /* 0x00000006ff067e24 */ /* 0x000fe2000f8e00ff */
[----:B-----5:R-:W-:Y:S01]  /*76b0*/  MOV R11, UR5 ;  /* 0x00000005000b7c02 */ /* 0x020fe20008000f00 */
[----:B------:R-:W-:Y:S02]  /*76c0*/  IMAD.U32 R10, RZ, RZ, UR4 ;  /* 0x00000004ff0a7e24 */ /* 0x000fe4000f8e00ff */
[----:B------:R-:W-:Y:S07]  /*76d0*/  LEPC R20, `(.L_x_112) ;  /* 0x000000001014794e */ /* 0x000fee0000000000 */
[----:B-1--4-:R-:W-:Y:S05]  /*76e0*/  CALL.ABS.NOINC R2 ;  /* 0x0000000002007343 */ /* 0x012fea0003c00000 */
.L_x_112:
[----:B------:R-:W-:Y:S05]  /*76f0*/  BSYNC.RECONVERGENT B6 ;  /* 0x0000000000067941 */ /* 0x000fea0003800200 */
.L_x_111:
[----:B------:R-:W-:Y:S01]  /*7700*/  F2FP.F16.E5M2.UNPACK_B R4, R141 ;  /* 0x0000008dff04723e */ /* 0x000fe200020004ff */
[----:B------:R-:W-:Y:S05]  /*7710*/  WARPSYNC.ALL ;  /* 0x0000000000007948 */ /* 0x000fea0003800000 */
[----:B------:R-:W-:Y:S01]  /*7720*/  R2UR UR4, R71 ;  /* 0x00000000470472ca */ /* 0x000fe200000e0000 */
[--C-:B------:R-:W-:Y:S01]  /*7730*/  HADD2.F32 R78, -RZ, R4.reuse.H0_H0 ;  /* 0x20000004ff4e7230 */ /* 0x100fe20000004100 */
[-C--:B------:R-:W-:Y:S01]  /*7740*/  F2FP.F16.E5M2.UNPACK_B R0, R140.reuse ;  /* 0x0000008cff00723e */ /* 0x080fe200020004ff */
[----:B------:R-:W-:Y:S01]  /*7750*/  HADD2.F32 R75, -RZ, R4.H1_H1 ;  /* 0x30000004ff4b7230 */ /* 0x000fe20000004100 */
[----:B------:R-:W-:Y:S01]  /*7760*/  F2FP.F16.E5M2.UNPACK_B R4, R143 ;  /* 0x0000008fff04723e */ /* 0x000fe200020004ff */
[----:B------:R-:W-:Y:S01]  /*7770*/  BSSY.RECONVERGENT B0, `(.L_x_113) ;  /* 0x0000116000007945 */ /* 0x000fe20003800200 */
[----:B------:R-:W-:Y:S01]  /*7780*/  F2FP.F16.E5M2.UNPACK_B R3, R140.H1 ;  /* 0x0000008cff03723e */ /* 0x000fe200030004ff */
[--C-:B------:R-:W-:Y:S01]  /*7790*/  HADD2.F32 R2, -RZ, R0.reuse.H0_H0 ;  /* 0x20000000ff027230 */ /* 0x100fe20000004100 */
[----:B-1----:R-:W-:Y:S01]  /*77a0*/  F2FP.F16.E5M2.UNPACK_B R127, R154 ;  /* 0x0000009aff7f723e */ /* 0x002fe200020004ff */
[----:B------:R-:W-:Y:S01]  /*77b0*/  HADD2.F32 R72, -RZ, R0.H1_H1 ;  /* 0x30000000ff487230 */ /* 0x000fe20000004100 */
[----:B------:R-:W-:Y:S01]  /*77c0*/  F2FP.F16.E5M2.UNPACK_B R0, R141.H1 ;  /* 0x0000008dff00723e */ /* 0x000fe200030004ff */
[--C-:B------:R-:W-:Y:S01]  /*77d0*/  HADD2.F32 R74, -RZ, R3.reuse.H0_H0 ;  /* 0x20000003ff4a7230 */ /* 0x100fe20000004100 */
[----:B------:R-:W-:Y:S01]  /*77e0*/  F2FP.F16.E5M2.UNPACK_B R117, R151.H1 ;  /* 0x00000097ff75723e */ /* 0x000fe200030004ff */
[----:B------:R-:W-:Y:S01]  /*77f0*/  HADD2.F32 R76, -RZ, R3.H1_H1 ;  /* 0x30000003ff4c7230 */ /* 0x000fe20000004100 */
[-C--:B------:R-:W-:Y:S01]  /*7800*/  F2FP.F16.E5M2.UNPACK_B R3, R142.reuse ;  /* 0x0000008eff03723e */ /* 0x080fe200020004ff */
[--C-:B------:R-:W-:Y:S01]  /*7810*/  HADD2.F32 R80, -RZ, R0.reuse.H0_H0 ;  /* 0x20000000ff507230 */ /* 0x100fe20000004100 */
[----:B------:R-:W-:Y:S01]  /*7820*/  ISETP.NE.AND P0, PT, R174, RZ, PT ;  /* 0x000000ffae00720c */ /* 0x000fe20003f05270 */
[----:B------:R-:W-:Y:S01]  /*7830*/  HADD2.F32 R77, -RZ, R0.H1_H1 ;  /* 0x30000000ff4d7230 */ /* 0x000fe20000004100 */
[----:B------:R-:W-:Y:S01]  /*7840*/  F2FP.F16.E5M2.UNPACK_B R0, R142.H1 ;  /* 0x0000008eff00723e */ /* 0x000fe200030004ff */
[--C-:B------:R-:W-:Y:S01]  /*7850*/  HADD2.F32 R82, -RZ, R3.reuse.H0_H0 ;  /* 0x20000003ff527230 */ /* 0x100fe20000004100 */
[----:B------:R-:W-:Y:S01]  /*7860*/  ISETP.NE.AND P6, PT, R189, RZ, PT ;  /* 0x000000ffbd00720c */ /* 0x000fe20003fc5270 */
[----:B------:R-:W-:Y:S01]  /*7870*/  HADD2.F32 R79, -RZ, R3.H1_H1 ;  /* 0x30000003ff4f7230 */ /* 0x000fe20000004100 */
[----:B------:R-:W-:Y:S01]  /*7880*/  F2FP.F16.E5M2.UNPACK_B R3, R143.H1 ;  /* 0x0000008fff03723e */ /* 0x000fe200030004ff */
[--C-:B------:R-:W-:Y:S02]  /*7890*/  HADD2.F32 R84, -RZ, R0.reuse.H0_H0 ;  /* 0x20000000ff547230 */ /* 0x100fe40000004100 */
[----:B------:R-:W-:Y:S01]  /*78a0*/  HADD2.F32 R81, -RZ, R0.H1_H1 ;  /* 0x30000000ff517230 */ /* 0x000fe20000004100 */
[-C--:B------:R-:W-:Y:S01]  /*78b0*/  F2FP.F16.E5M2.UNPACK_B R0, R144.reuse ;  /* 0x00000090ff00723e */ /* 0x080fe200020004ff */
[--C-:B------:R-:W-:Y:S02]  /*78c0*/  HADD2.F32 R86, -RZ, R4.reuse.H0_H0 ;  /* 0x20000004ff567230 */ /* 0x100fe40000004100 */
[----:B------:R-:W-:Y:S01]  /*78d0*/  HADD2.F32 R83, -RZ, R4.H1_H1 ;  /* 0x30000004ff537230 */ /* 0x000fe20000004100 */
[-C--:B------:R-:W-:Y:S01]  /*78e0*/  F2FP.F16.E5M2.UNPACK_B R4, R145.reuse ;  /* 0x00000091ff04723e */ /* 0x080fe200020004ff */
[--C-:B------:R-:W-:Y:S02]  /*78f0*/  HADD2.F32 R90, -RZ, R0.reuse.H0_H0 ;  /* 0x20000000ff5a7230 */ /* 0x100fe40000004100 */
[----:B------:R-:W-:Y:S01]  /*7900*/  HADD2.F32 R87, -RZ, R0.H1_H1 ;  /* 0x30000000ff577230 */ /* 0x000fe20000004100 */
[----:B------:R-:W-:Y:S01]  /*7910*/  F2FP.F16.E5M2.UNPACK_B R0, R145.H1 ;  /* 0x00000091ff00723e */ /* 0x000fe200030004ff */
[--C-:B------:R-:W-:Y:S02]  /*7920*/  HADD2.F32 R88, -RZ, R3.reuse.H0_H0 ;  /* 0x20000003ff587230 */ /* 0x100fe40000004100 */
[----:B------:R-:W-:Y:S01]  /*7930*/  HADD2.F32 R85, -RZ, R3.H1_H1 ;  /* 0x30000003ff557230 */ /* 0x000fe20000004100 */
[----:B------:R-:W-:Y:S01]  /*7940*/  F2FP.F16.E5M2.UNPACK_B R3, R144.H1 ;  /* 0x00000090ff03723e */ /* 0x000fe200030004ff */
[--C-:B------:R-:W-:Y:S02]  /*7950*/  HADD2.F32 R96, -RZ, R0.reuse.H0_H0 ;  /* 0x20000000ff607230 */ /* 0x100fe40000004100 */
[----:B------:R-:W-:Y:S01]  /*7960*/  HADD2.F32 R93, -RZ, R0.H1_H1 ;  /* 0x30000000ff5d7230 */ /* 0x000fe20000004100 */
[-C--:B------:R-:W-:Y:S01]  /*7970*/  F2FP.F16.E5M2.UNPACK_B R0, R146.reuse.H1 ;  /* 0x00000092ff00723e */ /* 0x080fe200030004ff */
[--C-:B------:R-:W-:Y:S02]  /*7980*/  HADD2.F32 R94, -RZ, R4.reuse.H0_H0 ;  /* 0x20000004ff5e7230 */ /* 0x100fe40000004100 */
[----:B------:R-:W-:Y:S01]  /*7990*/  HADD2.F32 R91, -RZ, R4.H1_H1 ;  /* 0x30000004ff5b7230 */ /* 0x000fe20000004100 */
[----:B------:R-:W-:Y:S01]  /*79a0*/  F2FP.F16.E5M2.UNPACK_B R4, R147 ;  /* 0x00000093ff04723e */ /* 0x000fe200020004ff */
[--C-:B------:R-:W-:Y:S02]  /*79b0*/  HADD2.F32 R92, -RZ, R3.reuse.H0_H0 ;  /* 0x20000003ff5c7230 */ /* 0x100fe40000004100 */
[----:B------:R-:W-:Y:S01]  /*79c0*/  HADD2.F32 R89, -RZ, R3.H1_H1 ;  /* 0x30000003ff597230 */ /* 0x000fe20000004100 */
[----:B------:R-:W-:Y:S01]  /*79d0*/  F2FP.F16.E5M2.UNPACK_B R3, R146 ;  /* 0x00000092ff03723e */ /* 0x000fe200020004ff */
[--C-:B------:R-:W-:Y:S02]  /*79e0*/  HADD2.F32 R100, -RZ, R0.reuse.H0_H0 ;  /* 0x20000000ff647230 */ /* 0x100fe40000004100 */
[----:B------:R-:W-:Y:S01]  /*79f0*/  HADD2.F32 R97, -RZ, R0.H1_H1 ;  /* 0x30000000ff617230 */ /* 0x000fe20000004100 */
[-C--:B------:R-:W-:Y:S01]  /*7a00*/  F2FP.F16.E5M2.UNPACK_B R0, R148.reuse ;  /* 0x00000094ff00723e */ /* 0x080fe200020004ff */
[--C-:B------:R-:W-:Y:S02]  /*7a10*/  HADD2.F32 R102, -RZ, R4.reuse.H0_H0 ;  /* 0x20000004ff667230 */ /* 0x100fe40000004100 */
[----:B------:R-:W-:Y:S01]  /*7a20*/  HADD2.F32 R99, -RZ, R4.H1_H1 ;  /* 0x30000004ff637230 */ /* 0x000fe20000004100 */
[----:B------:R-:W-:Y:S01]  /*7a30*/  F2FP.F16.E5M2.UNPACK_B R4, R149 ;  /* 0x00000095ff04723e */ /* 0x000fe200020004ff */
[--C-:B------:R-:W-:Y:S02]  /*7a40*/  HADD2.F32 R98, -RZ, R3.reuse.H0_H0 ;  /* 0x20000003ff627230 */ /* 0x100fe40000004100 */
[----:B------:R-:W-:Y:S01]  /*7a50*/  HADD2.F32 R95, -RZ, R3.H1_H1 ;  /* 0x30000003ff5f7230 */ /* 0x000fe20000004100 */
[----:B------:R-:W-:Y:S01]  /*7a60*/  F2FP.F16.E5M2.UNPACK_B R3, R147.H1 ;  /* 0x00000093ff03723e */ /* 0x000fe200030004ff */
[--C-:B------:R-:W-:Y:S02]  /*7a70*/  HADD2.F32 R106, -RZ, R0.reuse.H0_H0 ;  /* 0x20000000ff6a7230 */ /* 0x100fe40000004100 */
[----:B------:R-:W-:Y:S01]  /*7a80*/  HADD2.F32 R103, -RZ, R0.H1_H1 ;  /* 0x30000000ff677230 */ /* 0x000fe20000004100 */
[----:B------:R-:W-:Y:S01]  /*7a90*/  F2FP.F16.E5M2.UNPACK_B R0, R148.H1 ;  /* 0x00000094ff00723e */ /* 0x000fe200030004ff */
[--C-:B------:R-:W-:Y:S02]  /*7aa0*/  HADD2.F32 R110, -RZ, R4.reuse.H0_H0 ;  /* 0x20000004ff6e7230 */ /* 0x100fe40000004100 */
[----:B------:R-:W-:Y:S02]  /*7ab0*/  HADD2.F32 R107, -RZ, R4.H1_H1 ;  /* 0x30000004ff6b7230 */ /* 0x000fe40000004100 */
[--C-:B------:R-:W-:Y:S01]  /*7ac0*/  HADD2.F32 R104, -RZ, R3.reuse.H0_H0 ;  /* 0x20000003ff687230 */ /* 0x100fe20000004100 */
[----:B------:R-:W1:Y:S01]  /*7ad0*/  LDTM.x64 R4, tmem[UR4+0x40] ;  /* 0x00004004000479ee */ /* 0x000e620008340000 */
[----:B------:R-:W-:Y:S01]  /*7ae0*/  HADD2.F32 R101, -RZ, R3.H1_H1 ;  /* 0x30000003ff657230 */ /* 0x000fe20000004100 */
[----:B------:R-:W-:Y:S01]  /*7af0*/  F2FP.F16.E5M2.UNPACK_B R3, R149.H1 ;  /* 0x00000095ff03723e */ /* 0x000fe200030004ff */
        /* <DEDUP_REMOVED lines=14> */
[----:B------:R-:W-:Y:S01]  /*7be0*/  F2FP.F16.E5M2.UNPACK_B R0, R152.H1 ;  /* 0x00000098ff00723e */ /* 0x000fe200030004ff */
[--C-:B------:R-:W-:Y:S02]  /*7bf0*/  HADD2.F32 R122, -RZ, R3.reuse.H0_H0 ;  /* 0x20000003ff7a7230 */ /* 0x100fe40000004100 */
[C---:B-1----:R-:W-:Y:S01]  /*7c00*/  FMUL R7, R70.reuse, R7 ;  /* 0x0000000746077220 */ /* 0x042fe20000400000 */
        /* <DEDUP_REMOVED lines=10> */
[C---:B------:R-:W-:Y:S01]  /*7cb0*/  FMUL R0, R70.reuse, R4 ;  /* 0x0000000446007220 */ /* 0x040fe20000400000 */
[--C-:B------:R-:W-:Y:S01]  /*7cc0*/  HADD2.F32 R130, -RZ, R127.reuse.H0_H0 ;  /* 0x2000007fff827230 */ /* 0x100fe20000004100 */
[----:B------:R-:W-:Y:S01]  /*7cd0*/  F2FP.F16.E5M2.UNPACK_B R4, R155 ;  /* 0x0000009bff04723e */ /* 0x000fe200020004ff */
[----:B------:R-:W-:Y:S02]  /*7ce0*/  HADD2.F32 R127, -RZ, R127.H1_H1 ;  /* 0x3000007fff7f7230 */ /* 0x000fe40000004100 */
[C---:B------:R-:W-:Y:S01]  /*7cf0*/  FFMA R0, R73.reuse, R2, R0 ;  /* 0x0000000249007223 */ /* 0x040fe20000000000 */
[C---:B------:R-:W-:Y:S01]  /*7d00*/  FMUL R2, R70.reuse, R5 ;  /* 0x0000000546027220 */ /* 0x040fe20000400000 */
[--C-:B------:R-:W-:Y:S01]  /*7d10*/  HADD2.F32 R132, -RZ, R3.reuse.H0_H0 ;  /* 0x20000003ff847230 */ /* 0x100fe20000004100 */
[----:B------:R-:W-:Y:S01]  /*7d20*/  F2FP.F16.E5M2.UNPACK_B R5, R155.H1 ;  /* 0x0000009bff05723e */ /* 0x000fe200030004ff */
[----:B------:R-:W-:Y:S02]  /*7d30*/  HADD2.F32 R129, -RZ, R3.H1_H1 ;  /* 0x30000003ff817230 */ /* 0x000fe40000004100 */
[C---:B------:R-:W-:Y:S01]  /*7d40*/  FFMA R2, R73.reuse, R72, R2 ;  /* 0x0000004849027223 */ /* 0x040fe20000000002 */
[--C-:B------:R-:W-:Y:S02]  /*7d50*/  HADD2.F32 R72, -RZ, R4.reuse.H0_H0 ;  /* 0x20000004ff487230 */ /* 0x100fe40000004100 */
[C---:B------:R-:W-:Y:S01]  /*7d60*/  FMUL R3, R70.reuse, R6 ;  /* 0x0000000646037220 */ /* 0x040fe20000400000 */
[----:B------:R-:W-:Y:S02]  /*7d70*/  HADD2.F32 R131, -RZ, R4.H1_H1 ;  /* 0x30000004ff837230 */ /* 0x000fe40000004100 */
[C---:B------:R-:W-:Y:S01]  /*7d80*/  FMUL R4, R70.reuse, R9 ;  /* 0x0000000946047220 */ /* 0x040fe20000400000 */
[--C-:B------:R-:W-:Y:S02]  /*7d90*/  HADD2.F32 R133, -RZ, R5.reuse.H1_H1 ;  /* 0x30000005ff857230 */ /* 0x100fe40000004100 */
[C---:B------:R-:W-:Y:S01]  /*7da0*/  FFMA R3, R73.reuse, R74, R3 ;  /* 0x0000004a49037223 */ /* 0x040fe20000000003 */
[----:B------:R-:W-:Y:S01]  /*7db0*/  FFMA R7, R73, R76, R7 ;  /* 0x0000004c49077223 */ /* 0x000fe20000000007 */
[----:B------:R-:W-:Y:S02]  /*7dc0*/  HADD2.F32 R74, -RZ, R5.H0_H0 ;  /* 0x20000005ff4a7230 */ /* 0x000fe40000004100 */
[C---:B------:R-:W-:Y:S01]  /*7dd0*/  FMUL R5, R70.reuse, R10 ;  /* 0x0000000a46057220 */ /* 0x040fe20000400000 */
[C---:B------:R-:W-:Y:S01]  /*7de0*/  FMUL R6, R70.reuse, R11 ;  /* 0x0000000b46067220 */ /* 0x040fe20000400000 */
[C---:B------:R-:W-:Y:S01]  /*7df0*/  FMUL R11, R70.reuse, R16 ;  /* 0x00000010460b7220 */ /* 0x040fe20000400000 */
[----:B------:R-:W-:Y:S01]  /*7e00*/  F2FP.SATFINITE.E5M2.F32.PACK_AB_MERGE_C R135, R7, R3, RZ ;  /* 0x000000030787723e */ /* 0x000fe200048060ff */
[C---:B------:R-:W-:Y:S01]  /*7e10*/  FMUL R3, R70.reuse, R8 ;  /* 0x0000000846037220 */ /* 0x040fe20000400000 */
[C---:B------:R-:W-:Y:S01]  /*7e20*/  FMUL R7, R70.reuse, R12 ;  /* 0x0000000c46077220 */ /* 0x040fe20000400000 */
[C---:B------:R-:W-:Y:S01]  /*7e30*/  FMUL R8, R70.reuse, R13 ;  /* 0x0000000d46087220 */ /* 0x040fe20000400000 */
[C---:B------:R-:W-:Y:S01]  /*7e40*/  FMUL R12, R70.reuse, R17 ;  /* 0x00000011460c7220 */ /* 0x040fe20000400000 */
[C---:B------:R-:W-:Y:S01]  /*7e50*/  FFMA R3, R73.reuse, R78, R3 ;  /* 0x0000004e49037223 */ /* 0x040fe20000000003 */
[C---:B------:R-:W-:Y:S01]  /*7e60*/  FFMA R4, R73.reuse, R75, R4 ;  /* 0x0000004b49047223 */ /* 0x040fe20000000004 */
[C---:B------:R-:W-:Y:S01]  /*7e70*/  FFMA R5, R73.reuse, R80, R5 ;  /* 0x0000005049057223 */ /* 0x040fe20000000005 */
[C---:B------:R-:W-:Y:S01]  /*7e80*/  FFMA R6, R73.reuse, R77, R6 ;  /* 0x0000004d49067223 */ /* 0x040fe20000000006 */
[C---:B------:R-:W-:Y:S01]  /*7e90*/  FFMA R7, R73.reuse, R82, R7 ;  /* 0x0000005249077223 */ /* 0x040fe20000000007 */
[C---:B------:R-:W-:Y:S01]  /*7ea0*/  FFMA R8, R73.reuse, R79, R8 ;  /* 0x0000004f49087223 */ /* 0x040fe20000000008 */
[C---:B------:R-:W-:Y:S01]  /*7eb0*/  FMUL R16, R70.reuse, R21 ;  /* 0x0000001546107220 */ /* 0x040fe20000400000 */
[----:B------:R-:W-:Y:S01]  /*7ec0*/  FMUL R9, R70, R14 ;  /* 0x0000000e46097220 */ /* 0x000fe20000400000 */
[----:B------:R-:W-:Y:S01]  /*7ed0*/  F2FP.SATFINITE.E5M2.F32.PACK_AB_MERGE_C R5, R6, R5, RZ ;  /* 0x000000050605723e */ /* 0x000fe200048060ff */
[C---:B------:R-:W-:Y:S01]  /*7ee0*/  FMUL R10, R70.reuse, R15 ;  /* 0x0000000f460a7220 */ /* 0x040fe20000400000 */
[C---:B------:R-:W-:Y:S01]  /*7ef0*/  FMUL R15, R70.reuse, R20 ;  /* 0x00000014460f7220 */ /* 0x040fe20000400000 */
[C---:B------:R-:W-:Y:S01]  /*7f00*/  FFMA R9, R73.reuse, R84, R9 ;  /* 0x0000005449097223 */ /* 0x040fe20000000009 */
[C---:B------:R-:W-:Y:S01]  /*7f10*/  FMUL R20, R70.reuse, R25 ;  /* 0x0000001946147220 */ /* 0x040fe20000400000 */
[C---:B------:R-:W-:Y:S01]  /*7f20*/  FFMA R10, R73.reuse, R81, R10 ;  /* 0x00000051490a7223 */ /* 0x040fe2000000000a */
[C---:B------:R-:W-:Y:S01]  /*7f30*/  FFMA R11, R73.reuse, R86, R11 ;  /* 0x00000056490b7223 */ /* 0x040fe2000000000b */
[C---:B------:R-:W-:Y:S01]  /*7f40*/  FFMA R12, R73.reuse, R83, R12 ;  /* 0x00000053490c7223 */ /* 0x040fe2000000000c */
[C---:B------:R-:W-:Y:S01]  /*7f50*/  FMUL R13, R70.reuse, R18 ;  /* 0x00000012460d7220 */ /* 0x040fe20000400000 */
[----:B------:R-:W-:Y:S01]  /*7f60*/  FMUL R14, R70, R19 ;  /* 0x00000013460e7220 */ /* 0x000fe20000400000 */
[----:B------:R-:W-:Y:S01]  /*7f70*/  F2FP.SATFINITE.E5M2.F32.PACK_AB_MERGE_C R9, R10, R9, RZ ;  /* 0x000000090a09723e */ /* 0x000fe200048060ff */
[C---:B------:R-:W-:Y:S01]  /*7f80*/  FMUL R19, R70.reuse, R24 ;  /* 0x0000001846137220 */ /* 0x040fe20000400000 */
        /* <DEDUP_REMOVED lines=17> */
[----:B------:R-:W-:Y:S01]  /*80a0*/  FMUL R27, R70, R32 ;  /* 0x00000020461b7220 */ /* 0x000fe20000400000 */
[C---:B------:R-:W-:Y:S01]  /*80b0*/  FFMA R21, R73.reuse, R96, R21 ;  /* 0x0000006049157223 */ /* 0x040fe20000000015 */
[C---:B------:R-:W-:Y:S01]  /*80c0*/  FFMA R22, R73.reuse, R93, R22 ;  /* 0x0000005d49167223 */ /* 0x040fe20000000016 */
[----:B------:R-:W-:Y:S01]  /*80d0*/  F2FP.SATFINITE.E5M2.F32.PACK_AB_MERGE_C R16, R16, R15, R17 ;  /* 0x0000000f1010723e */ /* 0x000fe20004806011 */
[C---:B------:R-:W-:Y:S01]  /*80e0*/  FFMA R23, R73.reuse, R98, R23 ;  /* 0x0000006249177223 */ /* 0x040fe20000000017 */
[C---:B------:R-:W-:Y:S01]  /*80f0*/  FFMA R24, R73.reuse, R95, R24 ;  /* 0x0000005f49187223 */ /* 0x040fe20000000018 */
[----:B------:R-:W-:Y:S01]  /*8100*/  FMUL R32, R70, R37 ;  /* 0x0000002546207220 */ /* 0x000fe20000400000 */
[----:B------:R-:W-:Y:S01]  /*8110*/  F2FP.SATFINITE.E5M2.F32.PACK_AB_MERGE_C R21, R22, R21, RZ ;  /* 0x000000151615723e */ /* 0x000fe200048060ff */
[C---:B------:R-:W-:Y:S01]  /*8120*/  FMUL R25, R70.reuse, R30 ;  /* 0x0000001e46197220 */ /* 0x040fe20000400000 */
[C---:B------:R-:W-:Y:S01]  /*8130*/  FMUL R26, R70.reuse, R31 ;  /* 0x0000001f461a7220 */ /* 0x040fe20000400000 */
[----:B------:R-:W-:Y:S01]  /*8140*/  FMUL R31, R70, R36 ;  /* 0x00000024461f7220 */ /* 0x000fe20000400000 */
[----:B------:R-:W-:Y:S01]  /*8150*/  F2FP.SATFINITE.E5M2.F32.PACK_AB_MERGE_C R17, R20, R19, R21 ;  /* 0x000000131411723e */ /* 0x000fe20004806015 */
        /* <DEDUP_REMOVED lines=8> */
[----:B------:R-:W-:Y:S01]  /*81e0*/  FMUL R35, R70, R40 ;  /* 0x0000002846237220 */ /* 0x000fe20000400000 */
[C---:B------:R-:W-:Y:S01]  /*81f0*/  FFMA R29, R73.reuse, R104, R29 ;  /* 0x00000068491d7223 */ /* 0x040fe2000000001d */
[----:B------:R-:W-:Y:S01]  /*8200*/  F2FP.SATFINITE.E5M2.F32.PACK_AB_MERGE_C R18, R24, R23, R18 ;  /* 0x000000171812723e */ /* 0x000fe20004806012 */
        /* <DEDUP_REMOVED lines=22> */
[C---:B------:R-:W-:Y:S01]  /*8370*/  FMUL R41, R70.reuse, R46 ;  /* 0x0000002e46297220 */ /* 0x040fe20000400000 */
[C---:B------:R-:W-:Y:S01]  /*8380*/  FMUL R42, R70.reuse, R47 ;  /* 0x0000002f462a7220 */ /* 0x040fe20000400000 */
        /* <DEDUP_REMOVED lines=8> */
[C---:B------:R-:W-:Y:S01]  /*8410*/  FMUL R47, R70.reuse, R52 ;  /* 0x00000034462f7220 */ /* 0x040fe20000400000 */
        /* <DEDUP_REMOVED lines=10> */
[C---:B------:R-:W-:Y:S01]  /*84c0*/  FFMA R45, R73.reuse, R120, R45 ;  /* 0x00000078492d7223 */ /* 0x040fe2000000002d */
[C---:B------:R-:W-:Y:S01]  /*84d0*/  FMUL R59, R70.reuse, R64 ;  /* 0x00000040463b7220 */ /* 0x040fe20000400000 */
[C---:B------:R-:W-:Y:S01]  /*84e0*/  FMUL R60, R70.reuse, R65 ;  /* 0x00000041463c7220 */ /* 0x040fe20000400000 */
[C---:B------:R-:W-:Y:S01]  /*84f0*/  FMUL R61, R70.reuse, R66 ;  /* 0x00000042463d7220 */ /* 0x040fe20000400000 */
[----:B------:R-:W-:Y:S01]  /*8500*/  FMUL R62, R70, R67 ;  /* 0x00000043463e7220 */ /* 0x000fe20000400000 */
[C---:B------:R-:W-:Y:S01]  /*8510*/  FFMA R46, R73.reuse, R117, R46 ;  /* 0x00000075492e7223 */ /* 0x040fe2000000002e */
[----:B------:R-:W-:Y:S01]  /*8520*/  F2FP.SATFINITE.E5M2.F32.PACK_AB_MERGE_C R64, R2, R0, R135 ;  /* 0x000000000240723e */ /* 0x000fe20004806087 */
[C---:B------:R-:W-:Y:S01]  /*8530*/  FFMA R47, R73.reuse, R122, R47 ;  /* 0x0000007a492f7223 */ /* 0x040fe2000000002f */
[----:B------:R-:W-:Y:S01]  /*8540*/  F2FP.SATFINITE.E5M2.F32.PACK_AB_MERGE_C R65, R4, R3, R5 ;  /* 0x000000030441723e */ /* 0x000fe20004806005 */
[C---:B------:R-:W-:Y:S01]  /*8550*/  FFMA R48, R73.reuse, R119, R48 ;  /* 0x0000007749307223 */ /* 0x040fe20000000030 */
[----:B------:R-:W-:Y:S01]  /*8560*/  F2FP.SATFINITE.E5M2.F32.PACK_AB_MERGE_C R66, R8, R7, R9 ;  /* 0x000000070842723e */ /* 0x000fe20004806009 */
[C---:B------:R-:W-:Y:S01]  /*8570*/  FFMA R49, R73.reuse, R124, R49 ;  /* 0x0000007c49317223 */ /* 0x040fe20000000031 */
[----:B------:R-:W-:Y:S01]  /*8580*/  F2FP.SATFINITE.E5M2.F32.PACK_AB_MERGE_C R67, R12, R11, R13 ;  /* 0x0000000b0c43723e */ /* 0x000fe2000480600d */
[----:B------:R-:W-:Y:S01]  /*8590*/  FMUL R53, R70, R58 ;  /* 0x0000003a46357220 */ /* 0x000fe20000400000 */
[C---:B------:R-:W-:Y:S01]  /*85a0*/  FFMA R50, R73.reuse, R121, R50 ;  /* 0x0000007949327223 */ /* 0x040fe20000000032 */
[C---:B------:R-:W-:Y:S01]  /*85b0*/  FFMA R51, R73.reuse, R126, R51 ;  /* 0x0000007e49337223 */ /* 0x040fe20000000033 */
[C---:B------:R-:W-:Y:S01]  /*85c0*/  FFMA R52, R73.reuse, R123, R52 ;  /* 0x0000007b49347223 */ /* 0x040fe20000000034 */
[----:B------:R1:W-:Y:S01]  /*85d0*/  STS.128 [R137+UR44+0xa200], R64 ;  /* 0x00a2004089007988 */ /* 0x0003e20008000c2c */
[C---:B------:R-:W-:Y:S01]  /*85e0*/  FFMA R53, R73.reuse, R128, R53 ;  /* 0x0000008049357223 */ /* 0x040fe20000000035 */
[----:B------:R-:W-:Y:S01]  /*85f0*/  F2FP.SATFINITE.E5M2.F32.PACK_AB_MERGE_C R37, R38, R37, RZ ;  /* 0x000000252625723e */ /* 0x000fe200048060ff */
[C---:B------:R-:W-:Y:S01]  /*8600*/  FFMA R54, R73.reuse, R125, R54 ;  /* 0x0000007d49367223 */ /* 0x040fe20000000036 */
[----:B------:R-:W-:Y:S01]  /*8610*/  FMUL R58, R70, R63 ;  /* 0x0000003f463a7220 */ /* 0x000fe20000400000 */
[C---:B------:R-:W-:Y:S01]  /*8620*/  FFMA R55, R73.reuse, R130, R55 ;  /* 0x0000008249377223 */ /* 0x040fe20000000037 */
[C---:B------:R-:W-:Y:S01]  /*8630*/  FFMA R56, R73.reuse, R127, R56 ;  /* 0x0000007f49387223 */ /* 0x040fe20000000038 */
[C---:B------:R-:W-:Y:S01]  /*8640*/  FFMA R57, R73.reuse, R132, R57 ;  /* 0x0000008449397223 */ /* 0x040fe20000000039 */
[----:B------:R1:W-:Y:S01]  /*8650*/  STS.128 [R176+0xa010], R16 ;  /* 0x00a01010b0007388 */ /* 0x0003e20000000c00 */
[----:B------:R-:W-:Y:S01]  /*8660*/  F2FP.SATFINITE.E5M2.F32.PACK_AB_MERGE_C R33, R36, R35, R37 ;  /* 0x000000232421723e */ /* 0x000fe20004806025 */
[C---:B------:R-:W-:Y:S01]  /*8670*/  FFMA R58, R73.reuse, R129, R58 ;  /* 0x00000081493a7223 */ /* 0x040fe2000000003a */
[----:B------:R-:W-:Y:S01]  /*8680*/  F2FP.SATFINITE.E5M2.F32.PACK_AB_MERGE_C R34, R42, R41, RZ ;  /* 0x000000292a22723e */ /* 0x000fe200048060ff */
[C---:B------:R-:W-:Y:S01]  /*8690*/  FFMA R59, R73.reuse, R72, R59 ;  /* 0x00000048493b7223 */ /* 0x040fe2000000003b */
[----:B------:R-:W-:Y:S01]  /*86a0*/  F2FP.SATFINITE.E5M2.F32.PACK_AB_MERGE_C R35, R46, R45, RZ ;  /* 0x0000002d2e23723e */ /* 0x000fe200048060ff */
        /* <DEDUP_REMOVED lines=25> */
[----:B------:R-:W-:Y:S02]  /*8840*/  UIADD3 UR4, UP0, UPT, UR62, 0x680, URZ ;  /* 0x000006803e047890 */ /* 0x000fe4000ff1e0ff */
[----:B------:R-:W-:Y:S02]  /*8850*/  UIADD3 UR9, UPT, UPT, UR49, 0x40, URZ ;  /* 0x0000004031097890 */ /* 0x000fe4000fffe0ff */
[----:B------:R-:W-:Y:S02]  /*8860*/  UIADD3 UR8, UPT, UPT, UR44, 0xa200, URZ ;  /* 0x0000a2002c087890 */ /* 0x000fe4000fffe0ff */
[----:B------:R-:W-:Y:S01]  /*8870*/  UIADD3.X UR5, UPT, UPT, URZ, UR63, URZ, UP0, !UPT ;  /* 0x0000003fff057290 */ /* 0x000fe200087fe4ff */
[----:B------:R-:W-:Y:S01]  /*8880*/  UMOV UR10, UR50 ;  /* 0x00000032000a7c82 */ /* 0x000fe20008000000 */
[----:B------:R-:W-:Y:S07]  /*8890*/  UMOV UR11, UR36 ;  /* 0x00000024000b7c82 */ /* 0x000fee0008000000 */
[----:B------:R2:W-:Y:S01]  /*88a0*/  UTMASTG.3D [UR8], [UR4] ;  /* 0x00000008040073b5 */ /* 0x0005e20008010000 */
[----:B------:R0:W-:Y:S01]  /*88b0*/  UTMACMDFLUSH ;  /* 0x00000000000079b7 */ /* 0x0001e20000000000 */
[----:B--2---:R-:W-:Y:S04]  /*88c0*/  DEPBAR.LE SB0, 0x1 ;  /* 0x000080400000791a */ /* 0x004fe80000000000 */
.L_x_114:
[----:B------:R-:W-:Y:S05]  /*88d0*/  BSYNC.RECONVERGENT B0 ;  /* 0x0000000000007941 */ /* 0x000fea0003800200 */
.L_x_113:
        /* <DEDUP_REMOVED lines=17> */
.L_x_118:
[----:B------:R-:W-:Y:S05]  /*89f0*/  BSYNC B0 ;  /* 0x0000000000007941 */ /* 0x000fea0003800000 */
.L_x_117:
        /* <DEDUP_REMOVED lines=15> */
[----:B------:R-:W-:Y:S02]  /*8af0*/  SEL R0, RZ, 0x1, P0 ;  /* 0x00000001ff007807 */ /* 0x000fe40000000000 */
[----:B------:R-:W-:Y:S02]  /*8b00*/  SEL R166, R166, RZ, P0 ;  /* 0x000000ffa6a67207 */ /* 0x000fe40000000000 */
[----:B------:R-:W-:Y:S01]  /*8b10*/  LOP3.LUT R165, R165, R0, RZ, 0x3c, !PT ;  /* 0x00000000a5a57212 */ /* 0x000fe200078e3cff */
[----:B-----5:R2:W-:Y:S06]  /*8b20*/  SYNCS.ARRIVE.TRANS64.RED.A1T0 RZ, [R2+URZ], RZ ;  /* 0x000000ff02ff79a7 */ /* 0x0205ec00081004ff */
.L_x_116:
[----:B------:R-:W-:Y:S05]  /*8b30*/  BSYNC B1 ;  /* 0x0000000000017941 */ /* 0x000fea0003800000 */
.L_x_115:
[----:B------:R-:W-:Y:S01]  /*8b40*/  VIADD R0, R71, 0x80 ;  /* 0x0000008047007836 */ /* 0x000fe20000000000 */
[----:B------:R-:W-:Y:S04]  /*8b50*/  BSSY.RECONVERGENT B6, `(.L_x_120) ;  /* 0x0000015000067945 */ /* 0x000fe80003800200 */
[----:B------:R-:W-:Y:S04]  /*8b60*/  SHF.R.U32.HI R0, RZ, 0x15, R0 ;  /* 0x00000015ff007819 */ /* 0x000fe80000011600 */
[----:B------:R-:W-:Y:S11]  /*8b70*/  LOP3.LUT P0, RZ, R0, 0x3, R159, 0x48, !PT ;  /* 0x0000000300ff7812 */ /* 0x000ff6000780489f */
[----:B------:R-:W-:Y:S02]  /*8b80*/  @!UPT UIADD3 URZ, UPT, UPT, URZ, URZ, URZ ;  /* 0x000000fffffff290 */ /* 0x000fe4000fffe0ff */
[----:B------:R-:W-:Y:S05]  /*8b90*/  @!P0 BRA `(.L_x_121) ;  /* 0x0000000000408947 */ /* 0x000fea0003800000 */
[----:B------:R-:W5:Y:S01]  /*8ba0*/  LDCU.64 UR8, c[0x4][0x78] ;  /* 0x01000f00ff0877ac */ /* 0x000f620008000a00 */
[----:B--2---:R-:W-:Y:S01]  /*8bb0*/  MOV R3, 0x0 ;  /* 0x0000000000037802 */ /* 0x004fe20000000f00 */
[----:B------:R-:W-:Y:S02]  /*8bc0*/  HFMA2 R12, -RZ, RZ, 0, 5.9604644775390625e-08 ;  /* 0x00000001ff0c7431 */ /* 0x000fe400000001ff */
[----:B------:R-:W-:Y:S02]  /*8bd0*/  IMAD.MOV.U32 R8, RZ, RZ, 0x192 ;  /* 0x00000192ff087424 */ /* 0x000fe400078e00ff */
[----:B------:R-:W-:Y:S01]  /*8be0*/  IMAD.MOV.U32 R13, RZ, RZ, RZ ;  /* 0x000000ffff0d7224 */ /* 0x000fe200078e00ff */
[----:B------:R-:W2:Y:S01]  /*8bf0*/  LDCU.64 UR6, c[0x4][0x80] ;  /* 0x01001000ff0677ac */ /* 0x000ea20008000a00 */
[----:B------:R-:W1:Y:S01]  /*8c00*/  LDC.64 R2, c[0x4][R3] ;  /* 0x0100000003027b82 */ /* 0x000e620000000a00 */
[----:B------:R-:W3:Y:S01]  /*8c10*/  LDCU.64 UR4, c[0x4][0x18] ;  /* 0x01000300ff0477ac */ /* 0x000ee20008000a00 */
[----:B-----5:R-:W-:Y:S01]  /*8c20*/  MOV R5, UR9 ;  /* 0x0000000900057c02 */ /* 0x020fe20008000f00 */
[----:B------:R-:W-:Y:S01]  /*8c30*/  IMAD.U32 R4, RZ, RZ, UR8 ;  /* 0x00000008ff047e24 */ /* 0x000fe2000f8e00ff */
[----:B--2---:R-:W-:Y:S01]  /*8c40*/  MOV R7, UR7 ;  /* 0x0000000700077c02 */ /* 0x004fe20008000f00 */
[----:B------:R-:W-:Y:S01]  /*8c50*/  IMAD.U32 R6, RZ, RZ, UR6 ;  /* 0x00000006ff067e24 */ /* 0x000fe2000f8e00ff */
[----:B---3--:R-:W-:Y:S01]  /*8c60*/  MOV R11, UR5 ;  /* 0x00000005000b7c02 */ /* 0x008fe20008000f00 */
[----:B------:R-:W-:Y:S02]  /*8c70*/  IMAD.U32 R10, RZ, RZ, UR4 ;  /* 0x00000004ff0a7e24 */ /* 0x000fe4000f8e00ff */
[----:B------:R-:W-:Y:S07]  /*8c80*/  LEPC R20, `(.L_x_121) ;  /* 0x000000001014794e */ /* 0x000fee0000000000 */
[----:B-1--4-:R-:W-:Y:S05]  /*8c90*/  CALL.ABS.NOINC R2 ;  /* 0x0000000002007343 */ /* 0x012fea0003c00000 */
.L_x_121:
[----:B------:R-:W-:Y:S05]  /*8ca0*/  BSYNC.RECONVERGENT B6 ;  /* 0x0000000000067941 */ /* 0x000fea0003800200 */
.L_x_120:
[----:B--23--:R-:W-:Y:S01]  /*8cb0*/  F2FP.F16.E5M2.UNPACK_B R4, R141 ;  /* 0x0000008dff04723e */ /* 0x00cfe200020004ff */
        /* <DEDUP_REMOVED lines=13> */
[----:B----4-:R-:W-:Y:S01]  /*8d90*/  F2FP.F16.E5M2.UNPACK_B R117, R151.H1 ;  /* 0x00000097ff75723e */ /* 0x010fe200030004ff */
        /* <DEDUP_REMOVED lines=261> */
[----:B------:R-:W-:Y:S02]  /*9df0*/  UIADD3 UR4, UPT, UPT, UR44, 0x8200, URZ ;  /* 0x000082002c047890 */ /* 0x000fe4000fffe0ff */
[----:B------:R-:W-:Y:S01]  /*9e00*/  UIADD3 UR9, UPT, UPT, UR49, 0x80, URZ ;  /* 0x0000008031097890 */ /* 0x000fe2000fffe0ff */
[----:B------:R-:W-:Y:S01]  /*9e10*/  UMOV UR10, UR50 ;  /* 0x00000032000a7c82 */ /* 0x000fe20008000000 */
[----:B------:R-:W-:Y:S02]  /*9e20*/  UMOV UR11, UR36 ;  /* 0x00000024000b7c82 */ /* 0x000fe40008000000 */
        /* <DEDUP_REMOVED lines=8> */
.L_x_123:
[----:B------:R-:W-:Y:S05]  /*9eb0*/  BSYNC.RECONVERGENT B0 ;  /* 0x0000000000007941 */ /* 0x000fea0003800200 */
.L_x_122:
        /* <DEDUP_REMOVED lines=17> */
.L_x_127:
[----:B------:R-:W-:Y:S05]  /*9fd0*/  BSYNC B0 ;  /* 0x0000000000007941 */ /* 0x000fea0003800000 */
.L_x_126:
        /* <DEDUP_REMOVED lines=19> */
.L_x_125:
[----:B------:R-:W-:Y:S05]  /*a110*/  BSYNC B1 ;  /* 0x0000000000017941 */ /* 0x000fea0003800000 */
.L_x_124:
[----:B------:R-:W-:Y:S05]  /*a120*/  VIADD R0, R71, 0xc0 ;  /* 0x000000c047007836 */ /* 0x000fea0000000000 */
        /* <DEDUP_REMOVED lines=20> */
.L_x_129:
[----:B------:R-:W-:Y:S01]  /*a270*/  ISETP.NE.AND P0, PT, R174, RZ, PT ;  /* 0x000000ffae00720c */ /* 0x000fe20003f05270 */
[----:B------:R-:W-:Y:S05]  /*a280*/  WARPSYNC.ALL ;  /* 0x0000000000007948 */ /* 0x000fea0003800000 */
[----:B------:R-:W-:Y:S01]  /*a290*/  R2UR UR4, R71 ;  /* 0x00000000470472ca */ /* 0x000fe200000e0000 */
[----:B------:R-:W5:Y:S01]  /*a2a0*/  S2UR UR6, SR_CgaCtaId ;  /* 0x00000000000679c3 */ /* 0x000f620000008800 */
[----:B---3--:R-:W-:Y:S01]  /*a2b0*/  F2FP.F16.E5M2.UNPACK_B R11, R141 ;  /* 0x0000008dff0b723e */ /* 0x008fe200020004ff */
[----:B------:R-:W-:Y:S01]  /*a2c0*/  BSSY.RECONVERGENT B0, `(.L_x_130) ;  /* 0x000011c000007945 */ /* 0x000fe20003800200 */
[----:B------:R-:W-:Y:S02]  /*a2d0*/  F2FP.F16.E5M2.UNPACK_B R10, R142 ;  /* 0x0000008eff0a723e */ /* 0x000fe400020004ff */
[----:B------:R-:W-:Y:S01]  /*a2e0*/  F2FP.F16.E5M2.UNPACK_B R9, R143 ;  /* 0x0000008fff09723e */ /* 0x000fe200020004ff */
[--C-:B------:R-:W-:Y:S01]  /*a2f0*/  HADD2.F32 R74, -RZ, R11.reuse.H0_H0 ;  /* 0x2000000bff4a7230 */ /* 0x100fe20000004100 */
[----:B----4-:R-:W-:Y:S01]  /*a300*/  F2FP.F16.E5M2.UNPACK_B R8, R144 ;  /* 0x00000090ff08723e */ /* 0x010fe200020004ff */
[----:B------:R-:W-:Y:S01]  /*a310*/  HADD2.F32 R76, -RZ, R11.H1_H1 ;  /* 0x3000000bff4c7230 */ /* 0x000fe20000004100 */
[----:B------:R-:W-:Y:S01]  /*a320*/  F2FP.F16.E5M2.UNPACK_B R7, R145 ;  /* 0x00000091ff07723e */ /* 0x000fe200020004ff */
[--C-:B------:R-:W-:Y:S01]  /*a330*/  HADD2.F32 R77, -RZ, R10.reuse.H0_H0 ;  /* 0x2000000aff4d7230 */ /* 0x100fe20000004100 */
[----:B------:R-:W-:Y:S01]  /*a340*/  F2FP.F16.E5M2.UNPACK_B R6, R146 ;  /* 0x00000092ff06723e */ /* 0x000fe200020004ff */
[----:B------:R-:W-:Y:S01]  /*a350*/  HADD2.F32 R80, -RZ, R10.H1_H1 ;  /* 0x3000000aff507230 */ /* 0x000fe20000004100 */
[----:B------:R-:W-:Y:S01]  /*a360*/  F2FP.F16.E5M2.UNPACK_B R5, R147 ;  /* 0x00000093ff05723e */ /* 0x000fe200020004ff */
[--C-:B------:R-:W-:Y:S01]  /*a370*/  HADD2.F32 R81, -RZ, R9.reuse.H0_H0 ;  /* 0x20000009ff517230 */ /* 0x100fe20000004100 */
[----:B-1----:R-:W-:Y:S01]  /*a380*/  F2FP.F16.E5M2.UNPACK_B R4, R148 ;  /* 0x00000094ff04723e */ /* 0x002fe200020004ff */
[----:B------:R-:W-:Y:S01]  /*a390*/  HADD2.F32 R84, -RZ, R9.H1_H1 ;  /* 0x30000009ff547230 */ /* 0x000fe20000004100 */
[-C--:B--2---:R-:W-:Y:S01]  /*a3a0*/  F2FP.F16.E5M2.UNPACK_B R2, R140.reuse ;  /* 0x0000008cff02723e */ /* 0x084fe200020004ff */
[--C-:B------:R-:W-:Y:S01]  /*a3b0*/  HADD2.F32 R85, -RZ, R8.reuse.H0_H0 ;  /* 0x20000008ff557230 */ /* 0x100fe20000004100 */
[----:B------:R-:W-:Y:S01]  /*a3c0*/  F2FP.F16.E5M2.UNPACK_B R140, R140.H1 ;  /* 0x0000008cff8c723e */ /* 0x000fe200030004ff */
[----:B------:R-:W-:Y:S01]  /*a3d0*/  HADD2.F32 R87, -RZ, R8.H1_H1 ;  /* 0x30000008ff577230 */ /* 0x000fe20000004100 */
[----:B------:R-:W-:Y:S01]  /*a3e0*/  F2FP.F16.E5M2.UNPACK_B R141, R141.H1 ;  /* 0x0000008dff8d723e */ /* 0x000fe200030004ff */
[--C-:B------:R-:W-:Y:S01]  /*a3f0*/  HADD2.F32 R90, -RZ, R7.reuse.H0_H0 ;  /* 0x20000007ff5a7230 */ /* 0x100fe20000004100 */
[----:B------:R-:W-:Y:S01]  /*a400*/  F2FP.F16.E5M2.UNPACK_B R142, R142.H1 ;  /* 0x0000008eff8e723e */ /* 0x000fe200030004ff */
[----:B------:R-:W-:Y:S01]  /*a410*/  HADD2.F32 R91, -RZ, R7.H1_H1 ;  /* 0x30000007ff5b7230 */ /* 0x000fe20000004100 */
[----:B------:R-:W-:Y:S01]  /*a420*/  F2FP.F16.E5M2.UNPACK_B R143, R143.H1 ;  /* 0x0000008fff8f723e */ /* 0x000fe200030004ff */
[--C-:B------:R-:W-:Y:S01]  /*a430*/  HADD2.F32 R94, -RZ, R6.reuse.H0_H0 ;  /* 0x20000006ff5e7230 */ /* 0x100fe20000004100 */
[----:B------:R-:W-:Y:S01]  /*a440*/  R2UR UR5, R177 ;  /* 0x00000000b10572ca */ /* 0x000fe200000e0000 */
[----:B------:R-:W-:Y:S01]  /*a450*/  HADD2.F32 R95, -RZ, R6.H1_H1 ;  /* 0x30000006ff5f7230 */ /* 0x000fe20000004100 */
[----:B------:R-:W-:Y:S01]  /*a460*/  F2FP.F16.E5M2.UNPACK_B R107, R149 ;  /* 0x00000095ff6b723e */ /* 0x000fe200020004ff */
[--C-:B------:R-:W-:Y:S01]  /*a470*/  HADD2.F32 R98, -RZ, R5.reuse.H0_H0 ;  /* 0x20000005ff627230 */ /* 0x100fe20000004100 */
[----:B------:R-:W-:Y:S01]  /*a480*/  F2FP.F16.E5M2.UNPACK_B R111, R150 ;  /* 0x00000096ff6f723e */ /* 0x000fe200020004ff */
[----:B------:R-:W-:Y:S01]  /*a490*/  HADD2.F32 R99, -RZ, R5.H1_H1 ;  /* 0x30000005ff637230 */ /* 0x000fe20000004100 */
[----:B------:R-:W-:Y:S01]  /*a4a0*/  F2FP.F16.E5M2.UNPACK_B R115, R151 ;  /* 0x00000097ff73723e */ /* 0x000fe200020004ff */
[--C-:B------:R-:W-:Y:S01]  /*a4b0*/  HADD2.F32 R102, -RZ, R4.reuse.H0_H0 ;  /* 0x20000004ff667230 */ /* 0x100fe20000004100 */
[----:B------:R-:W-:Y:S01]  /*a4c0*/  F2FP.F16.E5M2.UNPACK_B R119, R152 ;  /* 0x00000098ff77723e */ /* 0x000fe200020004ff */
[----:B------:R-:W-:Y:S01]  /*a4d0*/  HADD2.F32 R103, -RZ, R4.H1_H1 ;  /* 0x30000004ff677230 */ /* 0x000fe20000004100 */
[----:B------:R-:W-:Y:S01]  /*a4e0*/  F2FP.F16.E5M2.UNPACK_B R123, R153 ;  /* 0x00000099ff7b723e */ /* 0x000fe200020004ff */
[----:B------:R-:W1:Y:S01]  /*a4f0*/  LDTM.x64 R4, tmem[UR4+0xc0] ;  /* 0x0000c004000479ee */ /* 0x000e620008340000 */
[--C-:B------:R-:W-:Y:S01]  /*a500*/  HADD2.F32 R0, -RZ, R2.reuse.H0_H0 ;  /* 0x20000002ff007230 */ /* 0x100fe20000004100 */
[----:B------:R-:W-:Y:S01]  /*a510*/  NOP ;  /* 0x0000000000007918 */ /* 0x000fe20000000000 */
[----:B------:R-:W-:Y:S01]  /*a520*/  UIADD3 UR4, UPT, UPT, UR5, 0xc0, URZ ;  /* 0x000000c005047890 */ /* 0x000fe2000fffe0ff */
[----:B------:R-:W-:Y:S01]  /*a530*/  HADD2.F32 R2, -RZ, R2.H1_H1 ;  /* 0x30000002ff027230 */ /* 0x000fe20000004100 */
[----:B------:R-:W-:Y:S01]  /*a540*/  F2FP.F16.E5M2.UNPACK_B R127, R154 ;  /* 0x0000009aff7f723e */ /* 0x000fe200020004ff */
[----:B------:R-:W-:Y:S01]  /*a550*/  HADD2.F32 R78, -RZ, R141.H1_H1 ;  /* 0x3000008dff4e7230 */ /* 0x000fe20000004100 */
[----:B------:R-:W-:Y:S01]  /*a560*/  F2FP.F16.E5M2.UNPACK_B R130, R155 ;  /* 0x0000009bff82723e */ /* 0x000fe200020004ff */
        /* <DEDUP_REMOVED lines=16> */
[----:B-----5:R-:W-:Y:S01]  /*a670*/  UPRMT UR4, UR6, 0x654, UR4 ;  /* 0x0000065406047896 */ /* 0x020fe20008000004 */
[C---:B-1----:R-:W-:Y:S01]  /*a680*/  FMUL R4, R70.reuse, R4 ;  /* 0x0000000446047220 */ /* 0x042fe20000400000 */
[C---:B------:R-:W-:Y:S01]  /*a690*/  FMUL R5, R70.reuse, R5 ;  /* 0x0000000546057220 */ /* 0x040fe20000400000 */
[--C-:B------:R-:W-:Y:S02]  /*a6a0*/  HADD2.F32 R3, -RZ, R140.reuse.H0_H0 ;  /* 0x2000008cff037230 */ /* 0x100fe40000004100 */
[C---:B------:R-:W-:Y:S01]  /*a6b0*/  FMUL R8, R70.reuse, R8 ;  /* 0x0000000846087220 */ /* 0x040fe20000400000 */
[C---:B------:R-:W-:Y:S01]  /*a6c0*/  FFMA R4, R73.reuse, R0, R4 ;  /* 0x0000000049047223 */ /* 0x040fe20000000004 */
[C---:B------:R-:W-:Y:S01]  /*a6d0*/  FFMA R5, R73.reuse, R2, R5 ;  /* 0x0000000249057223 */ /* 0x040fe20000000005 */
[C---:B------:R-:W-:Y:S01]  /*a6e0*/  FMUL R9, R70.reuse, R9 ;  /* 0x0000000946097220 */ /* 0x040fe20000400000 */
[C---:B------:R-:W-:Y:S01]  /*a6f0*/  FMUL R12, R70.reuse, R12 ;  /* 0x0000000c460c7220 */ /* 0x040fe20000400000 */
[----:B------:R-:W-:Y:S01]  /*a700*/  SYNCS.ARRIVE.TRANS64.RED.A1T0 RZ, [UR4], RZ ;  /* 0x000000ffffff79a7 */ /* 0x000fe20008100404 */
[C---:B------:R-:W-:Y:S01]  /*a710*/  FMUL R13, R70.reuse, R13 ;  /* 0x0000000d460d7220 */ /* 0x040fe20000400000 */
[C---:B------:R-:W-:Y:S01]  /*a720*/  FMUL R16, R70.reuse, R16 ;  /* 0x0000001046107220 */ /* 0x040fe20000400000 */
[C---:B------:R-:W-:Y:S01]  /*a730*/  FMUL R17, R70.reuse, R17 ;  /* 0x0000001146117220 */ /* 0x040fe20000400000 */
[C---:B------:R-:W-:Y:S01]  /*a740*/  FMUL R0, R70.reuse, R20 ;  /* 0x0000001446007220 */ /* 0x040fe20000400000 */
[C---:B------:R-:W-:Y:S01]  /*a750*/  FMUL R2, R70.reuse, R21 ;  /* 0x0000001546027220 */ /* 0x040fe20000400000 */
[C---:B------:R-:W-:Y:S01]  /*a760*/  FMUL R21, R70.reuse, R28 ;  /* 0x0000001c46157220 */ /* 0x040fe20000400000 */
[----:B------:R-:W-:Y:S02]  /*a770*/  HADD2.F32 R122, -RZ, R123.H0_H0 ;  /* 0x2000007bff7a7230 */ /* 0x000fe40000004100 */
[C---:B------:R-:W-:Y:S01]  /*a780*/  FMUL R6, R70.reuse, R6 ;  /* 0x0000000646067220 */ /* 0x040fe20000400000 */
[----:B------:R-:W-:Y:S02]  /*a790*/  HADD2.F32 R72, -RZ, R140.H1_H1 ;  /* 0x3000008cff487230 */ /* 0x000fe40000004100 */
[C---:B------:R-:W-:Y:S01]  /*a7a0*/  FMUL R7, R70.reuse, R7 ;  /* 0x0000000746077220 */ /* 0x040fe20000400000 */
[----:B------:R-:W-:Y:S02]  /*a7b0*/  HADD2.F32 R75, -RZ, R141.H0_H0 ;  /* 0x2000008dff4b7230 */ /* 0x000fe40000004100 */
[C---:B------:R-:W-:Y:S01]  /*a7c0*/  FFMA R6, R73.reuse, R3, R6 ;  /* 0x0000000349067223 */ /* 0x040fe20000000006 */
[----:B------:R-:W-:Y:S02]  /*a7d0*/  HADD2.F32 R123, -RZ, R123.H1_H1 ;  /* 0x3000007bff7b7230 */ /* 0x000fe40000004100 */
[C---:B------:R-:W-:Y:S01]  /*a7e0*/  FFMA R7, R73.reuse, R72, R7 ;  /* 0x0000004849077223 */ /* 0x040fe20000000007 */
[C---:B------:R-:W-:Y:S01]  /*a7f0*/  FFMA R8, R73.reuse, R74, R8 ;  /* 0x0000004a49087223 */ /* 0x040fe20000000008 */
[----:B------:R-:W-:Y:S01]  /*a800*/  FFMA R9, R73, R76, R9 ;  /* 0x0000004c49097223 */ /* 0x000fe20000000009 */
[--C-:B------:R-:W-:Y:S02]  /*a810*/  HADD2.F32 R126, -RZ, R127.reuse.H0_H0 ;  /* 0x2000007fff7e7230 */ /* 0x100fe40000004100 */
[C---:B------:R-:W-:Y:S01]  /*a820*/  FMUL R10, R70.reuse, R10 ;  /* 0x0000000a460a7220 */ /* 0x040fe20000400000 */
[----:B------:R-:W-:Y:S01]  /*a830*/  F2FP.SATFINITE.E5M2.F32.PACK_AB_MERGE_C R76, R7, R6, RZ ;  /* 0x00000006074c723e */ /* 0x000fe200048060ff */
[C---:B------:R-:W-:Y:S01]  /*a840*/  FMUL R7, R70.reuse, R24 ;  /* 0x0000001846077220 */ /* 0x040fe20000400000 */
[----:B------:R-:W-:Y:S02]  /*a850*/  HADD2.F32 R127, -RZ, R127.H1_H1 ;  /* 0x3000007fff7f7230 */ /* 0x000fe40000004100 */
[C---:B------:R-:W-:Y:S01]  /*a860*/  FFMA R10, R73.reuse, R75, R10 ;  /* 0x0000004b490a7223 */ /* 0x040fe2000000000a */
[----:B------:R-:W-:Y:S02]  /*a870*/  HADD2.F32 R72, -RZ, R130.H0_H0 ;  /* 0x20000082ff487230 */ /* 0x000fe40000004100 */
[C---:B------:R-:W-:Y:S01]  /*a880*/  FMUL R11, R70.reuse, R11 ;  /* 0x0000000b460b7220 */ /* 0x040fe20000400000 */
[--C-:B------:R-:W-:Y:S02]  /*a890*/  HADD2.F32 R79, -RZ, R142.reuse.H0_H0 ;  /* 0x2000008eff4f7230 */ /* 0x100fe40000004100 */
[C---:B------:R-:W-:Y:S01]  /*a8a0*/  FMUL R14, R70.reuse, R14 ;  /* 0x0000000e460e7220 */ /* 0x040fe20000400000 */
[----:B------:R-:W-:Y:S02]  /*a8b0*/  HADD2.F32 R82, -RZ, R142.H1_H1 ;  /* 0x3000008eff527230 */ /* 0x000fe40000004100 */
[C---:B------:R-:W-:Y:S01]  /*a8c0*/  FFMA R11, R73.reuse, R78, R11 ;  /* 0x0000004e490b7223 */ /* 0x040fe2000000000b */
[C---:B------:R-:W-:Y:S01]  /*a8d0*/  FFMA R12, R73.reuse, R77, R12 ;  /* 0x0000004d490c7223 */ /* 0x040fe2000000000c */
[C---:B------:R-:W-:Y:S01]  /*a8e0*/  FFMA R13, R73.reuse, R80, R13 ;  /* 0x00000050490d7223 */ /* 0x040fe2000000000d */
[----:B------:R-:W-:Y:S01]  /*a8f0*/  FFMA R14, R73, R79, R14 ;  /* 0x0000004f490e7223 */ /* 0x000fe2000000000e */
[----:B------:R-:W-:Y:S01]  /*a900*/  HADD2.F32 R75, -RZ, R130.H1_H1 ;  /* 0x30000082ff4b7230 */ /* 0x000fe20000004100 */
[----:B------:R-:W-:Y:S01]  /*a910*/  F2FP.SATFINITE.E5M2.F32.PACK_AB_MERGE_C R78, R11, R10, RZ ;  /* 0x0000000a0b4e723e */ /* 0x000fe200048060ff */
[C---:B------:R-:W-:Y:S01]  /*a920*/  FMUL R10, R70.reuse, R25 ;  /* 0x00000019460a7220 */ /* 0x040fe20000400000 */
[C---:B------:R-:W-:Y:S01]  /*a930*/  FMUL R25, R70.reuse, R32 ;  /* 0x0000002046197220 */ /* 0x040fe20000400000 */
        /* <DEDUP_REMOVED lines=8> */
[C---:B------:R-:W-:Y:S01]  /*a9c0*/  FMUL R19, R70.reuse, R19 ;  /* 0x0000001346137220 */ /* 0x040fe20000400000 */
[--C-:B------:R-:W-:Y:S01]  /*a9d0*/  HADD2.F32 R88, -RZ, R144.reuse.H0_H0 ;  /* 0x20000090ff587230 */ /* 0x100fe20000004100 */
[----:B------:R-:W-:Y:S01]  /*a9e0*/  F2FP.SATFINITE.E5M2.F32.PACK_AB_MERGE_C R14, R15, R14, RZ ;  /* 0x0000000e0f0e723e */ /* 0x000fe200048060ff */
[----:B------:R-:W-:Y:S02]  /*a9f0*/  HADD2.F32 R89, -RZ, R144.H1_H1 ;  /* 0x30000090ff597230 */ /* 0x000fe40000004100 */
[C---:B------:R-:W-:Y:S01]  /*aa00*/  FFMA R19, R73.reuse, R86, R19 ;  /* 0x0000005649137223 */ /* 0x040fe20000000013 */
[C---:B------:R-:W-:Y:S01]  /*aa10*/  FFMA R0, R73.reuse, R85, R0 ;  /* 0x0000005549007223 */ /* 0x040fe20000000000 */
[----:B------:R-:W-:Y:S01]  /*aa20*/  FFMA R2, R73, R87, R2 ;  /* 0x0000005749027223 */ /* 0x000fe20000000002 */
[C---:B------:R-:W-:Y:S01]  /*aa30*/  FMUL R3, R70.reuse, R22 ;  /* 0x0000001646037220 */ /* 0x040fe20000400000 */
[C---:B------:R-:W-:Y:S01]  /*aa40*/  FMUL R22, R70.reuse, R29 ;  /* 0x0000001d46167220 */ /* 0x040fe20000400000 */
[----:B------:R-:W-:Y:S01]  /*aa50*/  F2FP.SATFINITE.E5M2.F32.PACK_AB_MERGE_C R18, R19, R18, RZ ;  /* 0x000000121312723e */ /* 0x000fe200048060ff */
[C---:B------:R-:W-:Y:S01]  /*aa60*/  FMUL R29, R70.reuse, R36 ;  /* 0x00000024461d7220 */ /* 0x040fe20000400000 */
[C---:B------:R-:W-:Y:S01]  /*aa70*/  FFMA R3, R73.reuse, R88, R3 ;  /* 0x0000005849037223 */ /* 0x040fe20000000003 */
[C---:B------:R-:W-:Y:S01]  /*aa80*/  FMUL R6, R70.reuse, R23 ;  /* 0x0000001746067220 */ /* 0x040fe20000400000 */
[--C-:B------:R-:W-:Y:S02]  /*aa90*/  HADD2.F32 R92, -RZ, R145.reuse.H0_H0 ;  /* 0x20000091ff5c7230 */ /* 0x100fe40000004100 */
[C---:B------:R-:W-:Y:S01]  /*aaa0*/  FMUL R11, R70.reuse, R26 ;  /* 0x0000001a460b7220 */ /* 0x040fe20000400000 */
[----:B------:R-:W-:Y:S02]  /*aab0*/  HADD2.F32 R93, -RZ, R145.H1_H1 ;  /* 0x30000091ff5d7230 */ /* 0x000fe40000004100 */
[C---:B------:R-:W-:Y:S01]  /*aac0*/  FFMA R6, R73.reuse, R89, R6 ;  /* 0x0000005949067223 */ /* 0x040fe20000000006 */
[C---:B------:R-:W-:Y:S01]  /*aad0*/  FFMA R7, R73.reuse, R90, R7 ;  /* 0x0000005a49077223 */ /* 0x040fe20000000007 */
[C---:B------:R-:W-:Y:S01]  /*aae0*/  FFMA R10, R73.reuse, R91, R10 ;  /* 0x0000005b490a7223 */ /* 0x040fe2000000000a */
[C---:B------:R-:W-:Y:S01]  /*aaf0*/  FFMA R11, R73.reuse, R92, R11 ;  /* 0x0000005c490b7223 */ /* 0x040fe2000000000b */
[----:B------:R-:W-:Y:S01]  /*ab00*/  FMUL R26, R70, R33 ;  /* 0x00000021461a7220 */ /* 0x000fe20000400000 */
[----:B------:R-:W-:Y:S01]  /*ab10*/  F2FP.SATFINITE.E5M2.F32.PACK_AB_MERGE_C R3, R6, R3, RZ ;  /* 0x000000030603723e */ /* 0x000fe200048060ff */
        /* <DEDUP_REMOVED lines=9> */
[C---:B------:R-:W-:Y:S01]  /*abb0*/  FMUL R30, R70.reuse, R37 ;  /* 0x00000025461e7220 */ /* 0x040fe20000400000 */
[C---:B------:R-:W-:Y:S01]  /*abc0*/  FMUL R37, R70.reuse, R44 ;  /* 0x0000002c46257220 */ /* 0x040fe20000400000 */
[C---:B------:R-:W-:Y:S01]  /*abd0*/  FMUL R24, R70.reuse, R31 ;  /* 0x0000001f46187220 */ /* 0x040fe20000400000 */
[--C-:B------:R-:W-:Y:S02]  /*abe0*/  HADD2.F32 R100, -RZ, R147.reuse.H0_H0 ;  /* 0x20000093ff647230 */ /* 0x100fe40000004100 */
[----:B------:R-:W-:Y:S01]  /*abf0*/  FMUL R27, R70, R34 ;  /* 0x00000022461b7220 */ /* 0x000fe20000400000 */
[----:B------:R-:W-:Y:S02]  /*ac00*/  HADD2.F32 R101, -RZ, R147.H1_H1 ;  /* 0x30000093ff657230 */ /* 0x000fe40000004100 */
[C---:B------:R-:W-:Y:S01]  /*ac10*/  FFMA R24, R73.reuse, R97, R24 ;  /* 0x0000006149187223 */ /* 0x040fe20000000018 */
[C---:B------:R-:W-:Y:S01]  /*ac20*/  FFMA R25, R73.reuse, R98, R25 ;  /* 0x0000006249197223 */ /* 0x040fe20000000019 */
[C---:B------:R-:W-:Y:S01]  /*ac30*/  FFMA R26, R73.reuse, R99, R26 ;  /* 0x00000063491a7223 */ /* 0x040fe2000000001a */
[----:B------:R-:W-:Y:S01]  /*ac40*/  F2FP.F16.E5M2.UNPACK_B R152, R152.H1 ;  /* 0x00000098ff98723e */ /* 0x000fe200030004ff */
[C---:B------:R-:W-:Y:S01]  /*ac50*/  FFMA R27, R73.reuse, R100, R27 ;  /* 0x00000064491b7223 */ /* 0x040fe2000000001b */
[----:B------:R-:W-:Y:S01]  /*ac60*/  F2FP.SATFINITE.E5M2.F32.PACK_AB_MERGE_C R6, R24, R23, RZ ;  /* 0x000000171806723e */ /* 0x000fe200048060ff */
[C---:B------:R-:W-:Y:S01]  /*ac70*/  FMUL R34, R70.reuse, R41 ;  /* 0x0000002946227220 */ /* 0x040fe20000400000 */
[C---:B------:R-:W-:Y:S01]  /*ac80*/  FMUL R41, R70.reuse, R48 ;  /* 0x0000003046297220 */ /* 0x040fe20000400000 */
[----:B------:R-:W-:Y:S01]  /*ac90*/  FMUL R28, R70, R35 ;  /* 0x00000023461c7220 */ /* 0x000fe20000400000 */
[----:B------:R-:W-:Y:S01]  /*aca0*/  F2FP.F16.E5M2.UNPACK_B R153, R153.H1 ;  /* 0x00000099ff99723e */ /* 0x000fe200030004ff */
[--C-:B------:R-:W-:Y:S01]  /*acb0*/  HADD2.F32 R104, -RZ, R148.reuse.H0_H0 ;  /* 0x20000094ff687230 */ /* 0x100fe20000004100 */
[----:B------:R-:W-:Y:S01]  /*acc0*/  F2FP.SATFINITE.E5M2.F32.PACK_AB_MERGE_C R6, R22, R21, R6 ;  /* 0x000000151606723e */ /* 0x000fe20004806006 */
[C---:B------:R-:W-:Y:S01]  /*acd0*/  FFMA R28, R73.reuse, R101, R28 ;  /* 0x00000065491c7223 */ /* 0x040fe2000000001c */
[C---:B------:R-:W-:Y:S01]  /*ace0*/  FFMA R29, R73.reuse, R102, R29 ;  /* 0x00000066491d7223 */ /* 0x040fe2000000001d */
[C---:B------:R-:W-:Y:S01]  /*acf0*/  FFMA R30, R73.reuse, R103, R30 ;  /* 0x00000067491e7223 */ /* 0x040fe2000000001e */
[----:B------:R-:W-:Y:S02]  /*ad00*/  HADD2.F32 R105, -RZ, R148.H1_H1 ;  /* 0x30000094ff697230 */ /* 0x000fe40000004100 */
[C---:B------:R-:W-:Y:S01]  /*ad10*/  FMUL R31, R70.reuse, R38 ;  /* 0x00000026461f7220 */ /* 0x040fe20000400000 */
[----:B------:R-:W-:Y:S01]  /*ad20*/  F2FP.F16.E5M2.UNPACK_B R154, R154.H1 ;  /* 0x0000009aff9a723e */ /* 0x000fe200030004ff */
[C---:B------:R-:W-:Y:S01]  /*ad30*/  FMUL R38, R70.reuse, R45 ;  /* 0x0000002d46267220 */ /* 0x040fe20000400000 */
[C---:B------:R-:W-:Y:S01]  /*ad40*/  FMUL R45, R70.reuse, R52 ;  /* 0x00000034462d7220 */ /* 0x040fe20000400000 */
[----:B------:R-:W-:Y:S01]  /*ad50*/  F2FP.F16.E5M2.UNPACK_B R155, R155.H1 ;  /* 0x0000009bff9b723e */ /* 0x000fe200030004ff */
[----:B------:R-:W-:Y:S01]  /*ad60*/  FFMA R31, R73, R104, R31 ;  /* 0x00000068491f7223 */ /* 0x000fe2000000001f */
[----:B------:R-:W-:Y:S01]  /*ad70*/  FMUL R52, R70, R59 ;  /* 0x0000003b46347220 */ /* 0x000fe20000400000 */
[----:B------:R-:W-:Y:S01]  /*ad80*/  IADD3 R68, PT, PT, R68, 0x1, RZ ;  /* 0x0000000144447810 */ /* 0x000fe20007ffe0ff */
[C---:B------:R-:W-:Y:S01]  /*ad90*/  FMUL R59, R70.reuse, R66 ;  /* 0x00000042463b7220 */ /* 0x040fe20000400000 */
[----:B------:R-:W-:Y:S01]  /*ada0*/  F2FP.SATFINITE.E5M2.F32.PACK_AB_MERGE_C R66, R13, R12, R14 ;  /* 0x0000000c0d42723e */ /* 0x000fe2000480600e */
[C---:B------:R-:W-:Y:S01]  /*adb0*/  FMUL R32, R70.reuse, R39 ;  /* 0x0000002746207220 */ /* 0x040fe20000400000 */
[--C-:B------:R-:W-:Y:S02]  /*adc0*/  HADD2.F32 R108, -RZ, R149.reuse.H0_H0 ;  /* 0x20000095ff6c7230 */ /* 0x100fe40000004100 */
[C---:B------:R-:W-:Y:S01]  /*add0*/  FMUL R35, R70.reuse, R42 ;  /* 0x0000002a46237220 */ /* 0x040fe20000400000 */
[----:B------:R-:W-:Y:S02]  /*ade0*/  HADD2.F32 R109, -RZ, R149.H1_H1 ;  /* 0x30000095ff6d7230 */ /* 0x000fe40000004100 */
[C---:B------:R-:W-:Y:S01]  /*adf0*/  FFMA R32, R73.reuse, R105, R32 ;  /* 0x0000006949207223 */ /* 0x040fe20000000020 */
[----:B------:R-:W-:Y:S01]  /*ae00*/  FMUL R36, R70, R43 ;  /* 0x0000002b46247220 */ /* 0x000fe20000400000 */
[C---:B------:R-:W-:Y:S01]  /*ae10*/  FFMA R33, R73.reuse, R106, R33 ;  /* 0x0000006a49217223 */ /* 0x040fe20000000021 */
[C---:B------:R-:W-:Y:S01]  /*ae20*/  FFMA R34, R73.reuse, R107, R34 ;  /* 0x0000006b49227223 */ /* 0x040fe20000000022 */
[--C-:B------:R-:W-:Y:S01]  /*ae30*/  HADD2.F32 R112, -RZ, R150.reuse.H0_H0 ;  /* 0x20000096ff707230 */ /* 0x100fe20000004100 */
[----:B------:R-:W-:Y:S01]  /*ae40*/  F2FP.SATFINITE.E5M2.F32.PACK_AB_MERGE_C R32, R32, R31, RZ ;  /* 0x0000001f2020723e */ /* 0x000fe200048060ff */
[C---:B------:R-:W-:Y:S01]  /*ae50*/  FFMA R35, R73.reuse, R108, R35 ;  /* 0x0000006c49237223 */ /* 0x040fe20000000023 */
[----:B------:R-:W-:Y:S02]  /*ae60*/  HADD2.F32 R113, -RZ, R150.H1_H1 ;  /* 0x30000096ff717230 */ /* 0x000fe40000004100 */
[----:B------:R-:W-:Y:S01]  /*ae70*/  FMUL R39, R70, R46 ;  /* 0x0000002e46277220 */ /* 0x000fe20000400000 */
[----:B------:R-:W-:Y:S01]  /*ae80*/  F2FP.SATFINITE.E5M2.F32.PACK_AB_MERGE_C R32, R30, R29, R32 ;  /* 0x0000001d1e20723e */ /* 0x000fe20004806020 */
[C---:B------:R-:W-:Y:S01]  /*ae90*/  FFMA R36, R73.reuse, R109, R36 ;  /* 0x0000006d49247223 */ /* 0x040fe20000000024 */
[C---:B------:R-:W-:Y:S01]  /*aea0*/  FMUL R40, R70.reuse, R47 ;  /* 0x0000002f46287220 */ /* 0x040fe20000400000 */
[C---:B------:R-:W-:Y:S01]  /*aeb0*/  FFMA R37, R73.reuse, R110, R37 ;  /* 0x0000006e49257223 */ /* 0x040fe20000000025 */
[C---:B------:R-:W-:Y:S01]  /*aec0*/  FFMA R38, R73.reuse, R111, R38 ;  /* 0x0000006f49267223 */ /* 0x040fe20000000026 */
[C---:B------:R-:W-:Y:S01]  /*aed0*/  FMUL R42, R70.reuse, R49 ;  /* 0x00000031462a7220 */ /* 0x040fe20000400000 */
        /* <DEDUP_REMOVED lines=8> */
[C---:B------:R-:W-:Y:S01]  /*af60*/  FMUL R57, R70.reuse, R64 ;  /* 0x0000004046397220 */ /* 0x040fe20000400000 */
[----:B------:R-:W-:Y:S01]  /*af70*/  FFMA R42, R73, R115, R42 ;  /* 0x00000073492a7223 */ /* 0x000fe2000000002a */
[C---:B------:R-:W-:Y:S01]  /*af80*/  FMUL R46, R70.reuse, R53 ;  /* 0x00000035462e7220 */ /* 0x040fe20000400000 */
[--C-:B------:R-:W-:Y:S01]  /*af90*/  HADD2.F32 R120, -RZ, R152.reuse.H0_H0 ;  /* 0x20000098ff787230 */ /* 0x100fe20000004100 */
[----:B------:R-:W-:Y:S01]  /*afa0*/  F2FP.SATFINITE.E5M2.F32.PACK_AB_MERGE_C R64, R5, R4, R76 ;  /* 0x000000040540723e */ /* 0x000fe2000480604c */
[C---:B------:R-:W-:Y:S01]  /*afb0*/  FMUL R51, R70.reuse, R58 ;  /* 0x0000003a46337220 */ /* 0x040fe20000400000 */
[C---:B------:R-:W-:Y:S01]  /*afc0*/  FMUL R53, R70.reuse, R60 ;  /* 0x0000003c46357220 */ /* 0x040fe20000400000 */
[C---:B------:R-:W-:Y:S01]  /*afd0*/  FFMA R43, R73.reuse, R116, R43 ;  /* 0x00000074492b7223 */ /* 0x040fe2000000002b */
[----:B------:R-:W-:Y:S02]  /*afe0*/  HADD2.F32 R121, -RZ, R152.H1_H1 ;  /* 0x30000098ff797230 */ /* 0x000fe40000004100 */
[C---:B------:R-:W-:Y:S01]  /*aff0*/  FMUL R47, R70.reuse, R54 ;  /* 0x00000036462f7220 */ /* 0x040fe20000400000 */
[C---:B------:R-:W-:Y:S01]  /*b000*/  FMUL R58, R70.reuse, R65 ;  /* 0x00000041463a7220 */ /* 0x040fe20000400000 */
[----:B------:R-:W-:Y:S01]  /*b010*/  FMUL R60, R70, R67 ;  /* 0x00000043463c7220 */ /* 0x000fe20000400000 */
[----:B------:R-:W-:Y:S01]  /*b020*/  F2FP.SATFINITE.E5M2.F32.PACK_AB_MERGE_C R5, R20, R11, RZ ;  /* 0x0000000b1405723e */ /* 0x000fe200048060ff */
[----:B------:R-:W-:Y:S01]  /*b030*/  FFMA R44, R73, R117, R44 ;  /* 0x00000075492c7223 */ /* 0x000fe2000000002c */
[C---:B------:R-:W-:Y:S01]  /*b040*/  FMUL R48, R70.reuse, R55 ;  /* 0x0000003746307220 */ /* 0x040fe20000400000 */
[----:B------:R-:W-:Y:S01]  /*b050*/  F2FP.SATFINITE.E5M2.F32.PACK_AB_MERGE_C R65, R9, R8, R78 ;  /* 0x000000080941723e */ /* 0x000fe2000480604e */
[----:B------:R-:W-:Y:S01]  /*b060*/  FFMA R45, R73, R118, R45 ;  /* 0x00000076492d7223 */ /* 0x000fe2000000002d */
[----:B------:R-:W-:Y:S01]  /*b070*/  F2FP.SATFINITE.E5M2.F32.PACK_AB_MERGE_C R67, R17, R16, R18 ;  /* 0x000000101143723e */ /* 0x000fe20004806012 */
[----:B------:R-:W-:Y:S01]  /*b080*/  FMUL R49, R70, R56 ;  /* 0x0000003846317220 */ /* 0x000fe20000400000 */
[C---:B------:R-:W-:Y:S01]  /*b090*/  FFMA R46, R73.reuse, R119, R46 ;  /* 0x00000077492e7223 */ /* 0x040fe2000000002e */
[--C-:B------:R-:W-:Y:S02]  /*b0a0*/  HADD2.F32 R124, -RZ, R153.reuse.H0_H0 ;  /* 0x20000099ff7c7230 */ /* 0x100fe40000004100 */
[C---:B------:R-:W-:Y:S01]  /*b0b0*/  FFMA R47, R73.reuse, R120, R47 ;  /* 0x00000078492f7223 */ /* 0x040fe2000000002f */
[----:B------:R1:W-:Y:S01]  /*b0c0*/  STS.128 [R137+UR44+0xa200], R64 ;  /* 0x00a2004089007988 */ /* 0x0003e20008000c2c */
[----:B------:R-:W-:Y:S01]  /*b0d0*/  HADD2.F32 R125, -RZ, R153.H1_H1 ;  /* 0x30000099ff7d7230 */ /* 0x000fe20000004100 */
[----:B------:R-:W-:Y:S01]  /*b0e0*/  F2FP.SATFINITE.E5M2.F32.PACK_AB_MERGE_C R5, R10, R7, R5 ;  /* 0x000000070a05723e */ /* 0x000fe20004806005 */
[C---:B------:R-:W-:Y:S01]  /*b0f0*/  FFMA R48, R73.reuse, R121, R48 ;  /* 0x0000007949307223 */ /* 0x040fe20000000030 */
[----:B------:R-:W-:Y:S01]  /*b100*/  F2FP.SATFINITE.E5M2.F32.PACK_AB_MERGE_C R7, R28, R27, RZ ;  /* 0x0000001b1c07723e */ /* 0x000fe200048060ff */
        /* <DEDUP_REMOVED lines=8> */
[----:B------:R-:W-:Y:S01]  /*b190*/  FMUL R56, R70, R63 ;  /* 0x0000003f46387220 */ /* 0x000fe20000400000 */
[----:B------:R-:W-:Y:S01]  /*b1a0*/  F2FP.SATFINITE.E5M2.F32.PACK_AB_MERGE_C R4, R2, R0, R3 ;  /* 0x000000000204723e */ /* 0x000fe20004806003 */
[C---:B------:R-:W-:Y:S01]  /*b1b0*/  FFMA R53, R73.reuse, R126, R53 ;  /* 0x0000007e49357223 */ /* 0x040fe20000000035 */
[----:B------:R-:W-:Y:S01]  /*b1c0*/  F2FP.SATFINITE.E5M2.F32.PACK_AB_MERGE_C R7, R26, R25, R7 ;  /* 0x000000191a07723e */ /* 0x000fe20004806007 */
[C---:B------:R-:W-:Y:S01]  /*b1d0*/  FFMA R54, R73.reuse, R127, R54 ;  /* 0x0000007f49367223 */ /* 0x040fe20000000036 */
[--C-:B------:R-:W-:Y:S02]  /*b1e0*/  HADD2.F32 R74, -RZ, R155.reuse.H0_H0 ;  /* 0x2000009bff4a7230 */ /* 0x100fe40000004100 */
[C---:B------:R-:W-:Y:S01]  /*b1f0*/  FFMA R55, R73.reuse, R128, R55 ;  /* 0x0000008049377223 */ /* 0x040fe20000000037 */
[----:B------:R-:W-:Y:S01]  /*b200*/  HADD2.F32 R131, -RZ, R155.H1_H1 ;  /* 0x3000009bff837230 */ /* 0x000fe20000004100 */
[----:B------:R1:W-:Y:S01]  /*b210*/  STS.128 [R176+0xa010], R4 ;  /* 0x00a01004b0007388 */ /* 0x0003e20000000c00 */
[----:B------:R-:W-:Y:S01]  /*b220*/  F2FP.SATFINITE.E5M2.F32.PACK_AB_MERGE_C R35, R36, R35, RZ ;  /* 0x000000232423723e */ /* 0x000fe200048060ff */
[C---:B------:R-:W-:Y:S01]  /*b230*/  FFMA R56, R73.reuse, R129, R56 ;  /* 0x0000008149387223 */ /* 0x040fe20000000038 */
[----:B------:R-:W-:Y:S01]  /*b240*/  F2FP.SATFINITE.E5M2.F32.PACK_AB_MERGE_C R39, R40, R39, RZ ;  /* 0x000000272827723e */ /* 0x000fe200048060ff */
[C---:B------:R-:W-:Y:S01]  /*b250*/  FFMA R57, R73.reuse, R72, R57 ;  /* 0x0000004849397223 */ /* 0x040fe20000000039 */
[----:B------:R-:W-:Y:S01]  /*b260*/  F2FP.SATFINITE.E5M2.F32.PACK_AB_MERGE_C R43, R44, R43, RZ ;  /* 0x0000002b2c2b723e */ /* 0x000fe200048060ff */
[C---:B------:R-:W-:Y:S01]  /*b270*/  FFMA R58, R73.reuse, R75, R58 ;  /* 0x0000004b493a7223 */ /* 0x040fe2000000003a */
[C---:B------:R-:W-:Y:S01]  /*b280*/  FFMA R59, R73.reuse, R74, R59 ;  /* 0x0000004a493b7223 */ /* 0x040fe2000000003b */
[----:B------:R-:W-:Y:S01]  /*b290*/  F2FP.SATFINITE.E5M2.F32.PACK_AB_MERGE_C R33, R34, R33, R35 ;  /* 0x000000212221723e */ /* 0x000fe20004806023 */
        /* <DEDUP_REMOVED lines=11> */
[----:B------:R-:W-:Y:S05]  /*b350*/  F2FP.SATFINITE.E5M2.F32.PACK_AB_MERGE_C R51, R58, R57, R59 ;  /* 0x000000393a33723e */ /* 0x000fea000480603b */
        /* <DEDUP_REMOVED lines=18> */
.L_x_131:
[----:B------:R-:W-:Y:S05]  /*b480*/  BSYNC.RECONVERGENT B0 ;  /* 0x0000000000007941 */ /* 0x000fea0003800200 */
.L_x_130:
[----:B------:R-:W-:Y:S01]  /*b490*/  R2UR UR4, R160 ;  /* 0x00000000a00472ca */ /* 0x000fe200000e0000 */
[----:B------:R-:W-:Y:S01]  /*b4a0*/  BAR.SYNC.DEFER_BLOCKING 0x1, 0x80 ;  /* 0x0042000000007b1d */ /* 0x000fe20000010000 */
[----:B------:R-:W-:Y:S01]  /*b4b0*/  ISETP.NE.AND P0, PT, R162, 0x2, PT ;  /* 0x00000002a200780c */ /* 0x000fe20003f05270 */
[----:B------:R-:W-:Y:S01]  /*b4c0*/  UISETP.NE.AND UP0, UPT, UR45, URZ, UPT ;  /* 0x000000ff2d00728c */ /* 0x000fe2000bf05270 */
[----:B------:R-:W-:Y:S01]  /*b4d0*/  ISETP.NE.AND P1, PT, R68, 0x2, PT ;  /* 0x000000024400780c */ /* 0x000fe20003f25270 */
[----:B------:R-:W-:Y:S01]  /*b4e0*/  UIADD3 UR20, UPT, UPT, UR37, UR59, URZ ;  /* 0x0000003b25147290 */ /* 0x000fe2000fffe0ff */
[----:B------:R-:W-:Y:S02]  /*b4f0*/  SEL R0, RZ, 0x1, P0 ;  /* 0x00000001ff007807 */ /* 0x000fe40000000000 */
[----:B------:R-:W-:Y:S02]  /*b500*/  SEL R3, RZ, 0x1, P1 ;  /* 0x00000001ff037807 */ /* 0x000fe40000800000 */
[----:B------:R-:W-:Y:S02]  /*b510*/  LOP3.LUT R167, R167, R0, RZ, 0x3c, !PT ;  /* 0x00000000a7a77212 */ /* 0x000fe400078e3cff */
[----:B------:R-:W-:Y:S01]  /*b520*/  LOP3.LUT R168, R168, R3, RZ, 0x3c, !PT ;  /* 0x00000003a8a87212 */ /* 0x000fe200078e3cff */
[----:B------:R-:W-:Y:S01]  /*b530*/  UIADD3 UR16, UPT, UPT, UR38, UR4, URZ ;  /* 0x0000000426107290 */ /* 0x000fe2000fffe0ff */
[----:B------:R-:W-:Y:S02]  /*b540*/  SEL R162, R162, RZ, P0 ;  /* 0x000000ffa2a27207 */ /* 0x000fe40000000000 */
[----:B------:R-:W-:Y:S01]  /*b550*/  SEL R68, R68, RZ, P1 ;  /* 0x000000ff44447207 */ /* 0x000fe20000800000 */
[----:B------:R-:W-:Y:S01]  /*b560*/  UMOV UR36, UR58 ;  /* 0x0000003a00247c82 */ /* 0x000fe20008000000 */
[----:B------:R-:W-:Y:S07]  /*b570*/  BRA.U UP0, `(.L_x_132) ;  /* 0xffffff9900747547 */ /* 0x000fee000b83ffff */
[----:B------:R-:W-:Y:S05]  /*b580*/  EXIT ;  /* 0x000000000000794d */ /* 0x000fea0003800000 */
.L_x_24:
[----:B--2---:R2:W3:Y:S02]  /*b590*/  SYNCS.PHASECHK.TRANS64.TRYWAIT P0, [R0+URZ+0xe0], R3 ;  /* 0x0000e003000075a7 */ /* 0x0044e400080011ff */
[----:B---3--:R-:W-:Y:S05]  /*b5a0*/  @!P0 NANOSLEEP.SYNCS 0x989680 ;  /* 0x009896800000895d */ /* 0x008fea0003900000 */
[----:B------:R-:W3:Y:S02]  /*b5b0*/  @!P0 SYNCS.PHASECHK.TRANS64 P0, [R0+URZ+0xe0], R3 ;  /* 0x0000e003000085a7 */ /* 0x000ee400080010ff */
[----:B---3--:R-:W-:Y:S05]  /*b5c0*/  @!P0 BRA `(.L_x_24) ;  /* 0xfffffffc00f08947 */ /* 0x008fea000383ffff */
[----:B------:R-:W-:Y:S05]  /*b5d0*/  BRA `(.L_x_133) ;  /* 0xffffff6000ac7947 */ /* 0x000fea000383ffff */
.L_x_27:
[----:B--2---:R-:W-:-:S07]  /*b5e0*/  MOV R0, UR33 ;  /* 0x0000002100007c02 */ /* 0x004fce0008000f00 */
.L_x_134:
[----:B--2---:R2:W3:Y:S02]  /*b5f0*/  SYNCS.PHASECHK.TRANS64.TRYWAIT P0, [R0+URZ+0x20], R3 ;  /* 0x00002003000075a7 */ /* 0x0044e400080011ff */
[----:B---3--:R-:W-:Y:S05]  /*b600*/  @!P0 NANOSLEEP.SYNCS 0x989680 ;  /* 0x009896800000895d */ /* 0x008fea0003900000 */
[----:B------:R-:W3:Y:S02]  /*b610*/  @!P0 SYNCS.PHASECHK.TRANS64 P0, [R0+URZ+0x20], R3 ;  /* 0x00002003000085a7 */ /* 0x000ee400080010ff */
[----:B---3--:R-:W-:Y:S05]  /*b620*/  @!P0 BRA `(.L_x_134) ;  /* 0xfffffffc00f08947 */ /* 0x008fea000383ffff */
[----:B------:R-:W-:Y:S05]  /*b630*/  BRA `(.L_x_26) ;  /* 0xffffff6000ec7947 */ /* 0x000fea000383ffff */
.L_x_34:
[----:B-1----:R-:W-:-:S07]  /*b640*/  MOV R0, UR17 ;  /* 0x0000001100007c02 */ /* 0x002fce0008000f00 */
.L_x_135:
[----:B-1----:R1:W2:Y:S02]  /*b650*/  SYNCS.PHASECHK.TRANS64.TRYWAIT P0, [R0+URZ+0x20], R3 ;  /* 0x00002003000075a7 */ /* 0x0022a400080011ff */
[----:B--2---:R-:W-:Y:S05]  /*b660*/  @!P0 NANOSLEEP.SYNCS 0x989680 ;  /* 0x009896800000895d */ /* 0x004fea0003900000 */
[----:B------:R-:W2:Y:S02]  /*b670*/  @!P0 SYNCS.PHASECHK.TRANS64 P0, [R0+URZ+0x20], R3 ;  /* 0x00002003000085a7 */ /* 0x000ea400080010ff */
[----:B--2---:R-:W-:Y:S05]  /*b680*/  @!P0 BRA `(.L_x_135) ;  /* 0xfffffffc00f08947 */ /* 0x004fea000383ffff */
[----:B------:R-:W-:Y:S05]  /*b690*/  BRA `(.L_x_33) ;  /* 0xffffff6400a87947 */ /* 0x000fea000383ffff */
.L_x_39:
[----:B-1----:R1:W2:Y:S02]  /*b6a0*/  SYNCS.PHASECHK.TRANS64.TRYWAIT P0, [R3+URZ+0x90], R0 ;  /* 0x00009000030075a7 */ /* 0x0022a400080011ff */
[----:B--2---:R-:W-:Y:S05]  /*b6b0*/  @!P0 NANOSLEEP.SYNCS 0x989680 ;  /* 0x009896800000895d */ /* 0x004fea0003900000 */
[----:B------:R-:W2:Y:S02]  /*b6c0*/  @!P0 SYNCS.PHASECHK.TRANS64 P0, [R3+URZ+0x90], R0 ;  /* 0x00009000030085a7 */ /* 0x000ea400080010ff */
[----:B--2---:R-:W-:Y:S05]  /*b6d0*/  @!P0 BRA `(.L_x_39) ;  /* 0xfffffffc00f08947 */ /* 0x004fea000383ffff */
[----:B------:R-:W-:Y:S05]  /*b6e0*/  BRA `(.L_x_136) ;  /* 0xffffff6800487947 */ /* 0x000fea000383ffff */
.L_x_43:
[----:B-1----:R-:W-:-:S07]  /*b6f0*/  MOV R0, UR4 ;  /* 0x0000000400007c02 */ /* 0x002fce0008000f00 */
.L_x_137:
[----:B-1----:R1:W2:Y:S02]  /*b700*/  SYNCS.PHASECHK.TRANS64.TRYWAIT P0, [R0+URZ], R3 ;  /* 0x00000003000075a7 */ /* 0x0022a400080011ff */
[----:B--2---:R-:W-:Y:S05]  /*b710*/  @!P0 NANOSLEEP.SYNCS 0x989680 ;  /* 0x009896800000895d */ /* 0x004fea0003900000 */
[----:B------:R-:W2:Y:S02]  /*b720*/  @!P0 SYNCS.PHASECHK.TRANS64 P0, [R0+URZ], R3 ;  /* 0x00000003000085a7 */ /* 0x000ea400080010ff */
[----:B--2---:R-:W-:Y:S05]  /*b730*/  @!P0 BRA `(.L_x_137) ;  /* 0xfffffffc00f08947 */ /* 0x004fea000383ffff */
[----:B------:R-:W-:Y:S05]  /*b740*/  BRA `(.L_x_138) ;  /* 0xffffff6c00f07947 */ /* 0x000fea000383ffff */
.L_x_44:
[----:B------:R-:W-:-:S07]  /*b750*/  MOV R0, UR5 ;  /* 0x0000000500007c02 */ /* 0x000fce0008000f00 */
.L_x_139:
[----:B-1----:R1:W2:Y:S02]  /*b760*/  SYNCS.PHASECHK.TRANS64.TRYWAIT P0, [R0+URZ], R3 ;  /* 0x00000003000075a7 */ /* 0x0022a400080011ff */
[----:B--2---:R-:W-:Y:S05]  /*b770*/  @!P0 NANOSLEEP.SYNCS 0x989680 ;  /* 0x009896800000895d */ /* 0x004fea0003900000 */
[----:B------:R-:W2:Y:S02]  /*b780*/  @!P0 SYNCS.PHASECHK.TRANS64 P0, [R0+URZ], R3 ;  /* 0x00000003000085a7 */ /* 0x000ea400080010ff */
[----:B--2---:R-:W-:Y:S05]  /*b790*/  @!P0 BRA `(.L_x_139) ;  /* 0xfffffffc00f08947 */ /* 0x004fea000383ffff */
[----:B------:R-:W-:Y:S05]  /*b7a0*/  BRA `(.L_x_140) ;  /* 0xffffff6c00fc7947 */ /* 0x000fea000383ffff */
.L_x_45:
[----:B------:R-:W-:-:S07]  /*b7b0*/  MOV R0, UR5 ;  /* 0x0000000500007c02 */ /* 0x000fce0008000f00 */
.L_x_141:
[----:B-1----:R1:W2:Y:S02]  /*b7c0*/  SYNCS.PHASECHK.TRANS64.TRYWAIT P0, [R0+URZ], R3 ;  /* 0x00000003000075a7 */ /* 0x0022a400080011ff */
[----:B--2---:R-:W-:Y:S05]  /*b7d0*/  @!P0 NANOSLEEP.SYNCS 0x989680 ;  /* 0x009896800000895d */ /* 0x004fea0003900000 */
[----:B------:R-:W2:Y:S02]  /*b7e0*/  @!P0 SYNCS.PHASECHK.TRANS64 P0, [R0+URZ], R3 ;  /* 0x00000003000085a7 */ /* 0x000ea400080010ff */
[----:B--2---:R-:W-:Y:S05]  /*b7f0*/  @!P0 BRA `(.L_x_141) ;  /* 0xfffffffc00f08947 */ /* 0x004fea000383ffff */
[----:B------:R-:W-:Y:S05]  /*b800*/  BRA `(.L_x_142) ;  /* 0xffffff7000087947 */ /* 0x000fea000383ffff */
.L_x_48:
[----:B-1----:R1:W2:Y:S02]  /*b810*/  SYNCS.PHASECHK.TRANS64.TRYWAIT P0, [R2+URZ+0xd0], R5 ;  /* 0x0000d005020075a7 */ /* 0x0022a400080011ff */
[----:B--2---:R-:W-:Y:S05]  /*b820*/  @!P0 NANOSLEEP.SYNCS 0x989680 ;  /* 0x009896800000895d */ /* 0x004fea0003900000 */
[----:B------:R-:W2:Y:S02]  /*b830*/  @!P0 SYNCS.PHASECHK.TRANS64 P0, [R2+URZ+0xd0], R5 ;  /* 0x0000d005020085a7 */ /* 0x000ea400080010ff */
[----:B--2---:R-:W-:Y:S05]  /*b840*/  @!P0 BRA `(.L_x_48) ;  /* 0xfffffffc00f08947 */ /* 0x004fea000383ffff */
[----:B------:R-:W-:Y:S05]  /*b850*/  BRA `(.L_x_143) ;  /* 0xffffff70006c7947 */ /* 0x000fea000383ffff */
.L_x_49:
[----:B------:R-:W-:-:S07]  /*b860*/  MOV R2, UR4 ;  /* 0x0000000400027c02 */ /* 0x000fce0008000f00 */
.L_x_144:
[----:B-1----:R1:W2:Y:S02]  /*b870*/  SYNCS.PHASECHK.TRANS64.TRYWAIT P0, [R2+URZ+0xa0], R5 ;  /* 0x0000a005020075a7 */ /* 0x0022a400080011ff */
[----:B--2---:R-:W-:Y:S05]  /*b880*/  @!P0 NANOSLEEP.SYNCS 0x989680 ;  /* 0x009896800000895d */ /* 0x004fea0003900000 */
[----:B------:R-:W2:Y:S02]  /*b890*/  @!P0 SYNCS.PHASECHK.TRANS64 P0, [R2+URZ+0xa0], R5 ;  /* 0x0000a005020085a7 */ /* 0x000ea400080010ff */
[----:B--2---:R-:W-:Y:S05]  /*b8a0*/  @!P0 BRA `(.L_x_144) ;  /* 0xfffffffc00f08947 */ /* 0x004fea000383ffff */
[----:B------:R-:W-:Y:S05]  /*b8b0*/  BRA `(.L_x_145) ;  /* 0xffffff70007c7947 */ /* 0x000fea000383ffff */
.L_x_50:
[----:B-1----:R1:W2:Y:S02]  /*b8c0*/  SYNCS.PHASECHK.TRANS64.TRYWAIT P1, [R2+URZ+0x90], R5 ;  /* 0x00009005020075a7 */ /* 0x0022a400080211ff */
[----:B--2---:R-:W-:Y:S05]  /*b8d0*/  @!P1 NANOSLEEP.SYNCS 0x989680 ;  /* 0x009896800000995d */ /* 0x004fea0003900000 */
[----:B------:R-:W2:Y:S02]  /*b8e0*/  @!P1 SYNCS.PHASECHK.TRANS64 P1, [R2+URZ+0x90], R5 ;  /* 0x00009005020095a7 */ /* 0x000ea400080210ff */
[----:B--2---:R-:W-:Y:S05]  /*b8f0*/  @!P1 BRA `(.L_x_50) ;  /* 0xfffffffc00f09947 */ /* 0x004fea000383ffff */
[----:B------:R-:W-:Y:S05]  /*b900*/  BRA `(.L_x_146) ;  /* 0xffffff7000ac7947 */ /* 0x000fea000383ffff */
.L_x_53:
[----:B------:R-:W-:-:S07]  /*b910*/  MOV R0, UR4 ;  /* 0x0000000400007c02 */ /* 0x000fce0008000f00 */
.L_x_147:
[----:B-1----:R1:W2:Y:S02]  /*b920*/  SYNCS.PHASECHK.TRANS64.TRYWAIT P0, [R0+URZ+0xa0], R3 ;  /* 0x0000a003000075a7 */ /* 0x0022a400080011ff */
[----:B--2---:R-:W-:Y:S05]  /*b930*/  @!P0 NANOSLEEP.SYNCS 0x989680 ;  /* 0x009896800000895d */ /* 0x004fea0003900000 */
[----:B------:R-:W2:Y:S02]  /*b940*/  @!P0 SYNCS.PHASECHK.TRANS64 P0, [R0+URZ+0xa0], R3 ;  /* 0x0000a003000085a7 */ /* 0x000ea400080010ff */
[----:B--2---:R-:W-:Y:S05]  /*b950*/  @!P0 BRA `(.L_x_147) ;  /* 0xfffffffc00f08947 */ /* 0x004fea000383ffff */
[----:B------:R-:W-:Y:S05]  /*b960*/  BRA `(.L_x_52) ;  /* 0xffffff7400007947 */ /* 0x000fea000383ffff */
.L_x_60:
[----:B-1----:R1:W2:Y:S02]  /*b970*/  SYNCS.PHASECHK.TRANS64.TRYWAIT P1, [R0+URZ+0x90], R5 ;  /* 0x00009005000075a7 */ /* 0x0022a400080211ff */
[----:B--2---:R-:W-:Y:S05]  /*b980*/  @!P1 NANOSLEEP.SYNCS 0x989680 ;  /* 0x009896800000995d */ /* 0x004fea0003900000 */
[----:B------:R-:W2:Y:S02]  /*b990*/  @!P1 SYNCS.PHASECHK.TRANS64 P1, [R0+URZ+0x90], R5 ;  /* 0x00009005000095a7 */ /* 0x000ea400080210ff */
[----:B--2---:R-:W-:Y:S05]  /*b9a0*/  @!P1 BRA `(.L_x_60) ;  /* 0xfffffffc00f09947 */ /* 0x004fea000383ffff */
[----:B------:R-:W-:Y:S05]  /*b9b0*/  BRA `(.L_x_148) ;  /* 0xffffff7800607947 */ /* 0x000fea000383ffff */
.L_x_61:
[----:B------:R-:W-:-:S07]  /*b9c0*/  MOV R3, UR18 ;  /* 0x0000001200037c02 */ /* 0x000fce0008000f00 */
.L_x_149:
[----:B-1----:R1:W2:Y:S02]  /*b9d0*/  SYNCS.PHASECHK.TRANS64.TRYWAIT P0, [R3+URZ+0xc0], R0 ;  /* 0x0000c000030075a7 */ /* 0x0022a400080011ff */
[----:B--2---:R-:W-:Y:S05]  /*b9e0*/  @!P0 NANOSLEEP.SYNCS 0x989680 ;  /* 0x009896800000895d */ /* 0x004fea0003900000 */
[----:B------:R-:W2:Y:S02]  /*b9f0*/  @!P0 SYNCS.PHASECHK.TRANS64 P0, [R3+URZ+0xc0], R0 ;  /* 0x0000c000030085a7 */ /* 0x000ea400080010ff */
[----:B--2---:R-:W-:Y:S05]  /*ba00*/  @!P0 BRA `(.L_x_149) ;  /* 0xfffffffc00f08947 */ /* 0x004fea000383ffff */
[----:B------:R-:W-:Y:S05]  /*ba10*/  BRA `(.L_x_150) ;  /* 0xffffff7800947947 */ /* 0x000fea000383ffff */
.L_x_64:
[----:B------:R-:W-:Y:S07]  /*ba20*/  MOV R0, UR6 ;  /* 0x0000000600007c02 */ /* 0x000fee0008000f00 */
.L_x_151:
[----:B-1----:R1:W2:Y:S02]  /*ba30*/  SYNCS.PHASECHK.TRANS64.TRYWAIT P0, [R0+URZ], R3 ;  /* 0x00000003000075a7 */ /* 0x0022a400080011ff */
[----:B--2---:R-:W-:Y:S05]  /*ba40*/  @!P0 NANOSLEEP.SYNCS 0x989680 ;  /* 0x009896800000895d */ /* 0x004fea0003900000 */
[----:B------:R-:W2:Y:S02]  /*ba50*/  @!P0 SYNCS.PHASECHK.TRANS64 P0, [R0+URZ], R3 ;  /* 0x00000003000085a7 */ /* 0x000ea400080010ff */
[----:B--2---:R-:W-:Y:S05]  /*ba60*/  @!P0 BRA `(.L_x_151) ;  /* 0xfffffffc00f08947 */ /* 0x004fea000383ffff */
[----:B------:R-:W-:Y:S05]  /*ba70*/  BRA `(.L_x_63) ;  /* 0xffffff7800b47947 */ /* 0x000fea000383ffff */
.L_x_67:
[----:B------:R-:W-:-:S07]  /*ba80*/  MOV R0, UR4 ;  /* 0x0000000400007c02 */ /* 0x000fce0008000f00 */
.L_x_152:
[----:B--2---:R2:W4:Y:S02]  /*ba90*/  SYNCS.PHASECHK.TRANS64.TRYWAIT P0, [R0+URZ], R3 ;  /* 0x00000003000075a7 */ /* 0x00452400080011ff */
[----:B----4-:R-:W-:Y:S05]  /*baa0*/  @!P0 NANOSLEEP.SYNCS 0x989680 ;  /* 0x009896800000895d */ /* 0x010fea0003900000 */
[----:B------:R-:W4:Y:S02]  /*bab0*/  @!P0 SYNCS.PHASECHK.TRANS64 P0, [R0+URZ], R3 ;  /* 0x00000003000085a7 */ /* 0x000f2400080010ff */
[----:B----4-:R-:W-:Y:S05]  /*bac0*/  @!P0 BRA `(.L_x_152) ;  /* 0xfffffffc00f08947 */ /* 0x010fea000383ffff */
[----:B------:R-:W-:Y:S05]  /*bad0*/  BRA `(.L_x_153) ;  /* 0xffffff7c00547947 */ /* 0x000fea000383ffff */
.L_x_68:
[----:B------:R-:W-:-:S07]  /*bae0*/  MOV R0, UR4 ;  /* 0x0000000400007c02 */ /* 0x000fce0008000f00 */
.L_x_154:
[----:B-1----:R1:W2:Y:S02]  /*baf0*/  SYNCS.PHASECHK.TRANS64.TRYWAIT P0, [R0+URZ], R3 ;  /* 0x00000003000075a7 */ /* 0x0022a400080011ff */
[----:B--2---:R-:W-:Y:S05]  /*bb00*/  @!P0 NANOSLEEP.SYNCS 0x989680 ;  /* 0x009896800000895d */ /* 0x004fea0003900000 */
[----:B------:R-:W2:Y:S02]  /*bb10*/  @!P0 SYNCS.PHASECHK.TRANS64 P0, [R0+URZ], R3 ;  /* 0x00000003000085a7 */ /* 0x000ea400080010ff */
[----:B--2---:R-:W-:Y:S05]  /*bb20*/  @!P0 BRA `(.L_x_154) ;  /* 0xfffffffc00f08947 */ /* 0x004fea000383ffff */
[----:B------:R-:W-:Y:S05]  /*bb30*/  BRA `(.L_x_155) ;  /* 0xffffff7c00607947 */ /* 0x000fea000383ffff */
.L_x_73:
[----:B--2---:R2:W3:Y:S02]  /*bb40*/  SYNCS.PHASECHK.TRANS64.TRYWAIT P0, [R12+URZ+0x90], R9 ;  /* 0x000090090c0075a7 */ /* 0x0044e400080011ff */
[----:B---3--:R-:W-:Y:S05]  /*bb50*/  @!P0 NANOSLEEP.SYNCS 0x989680 ;  /* 0x009896800000895d */ /* 0x008fea0003900000 */
[----:B------:R-:W3:Y:S02]  /*bb60*/  @!P0 SYNCS.PHASECHK.TRANS64 P0, [R12+URZ+0x90], R9 ;  /* 0x000090090c0085a7 */ /* 0x000ee400080010ff */
[----:B---3--:R-:W-:Y:S05]  /*bb70*/  @!P0 BRA `(.L_x_73) ;  /* 0xfffffffc00f08947 */ /* 0x008fea000383ffff */
[----:B------:R-:W-:Y:S05]  /*bb80*/  BRA `(.L_x_156) ;  /* 0xffffff8000907947 */ /* 0x000fea000383ffff */
.L_x_76:
[----:B------:R-:W-:Y:S07]  /*bb90*/  MOV R0, UR21 ;  /* 0x0000001500007c02 */ /* 0x000fee0008000f00 */
.L_x_157:
[----:B--2---:R2:W3:Y:S02]  /*bba0*/  SYNCS.PHASECHK.TRANS64.TRYWAIT P2, [R0+URZ+0x88], R11 ;  /* 0x0000880b000075a7 */ /* 0x0044e400080411ff */
[----:B---3--:R-:W-:Y:S05]  /*bbb0*/  @!P2 NANOSLEEP.SYNCS 0x989680 ;  /* 0x009896800000a95d */ /* 0x008fea0003900000 */
[----:B------:R-:W3:Y:S02]  /*bbc0*/  @!P2 SYNCS.PHASECHK.TRANS64 P2, [R0+URZ+0x88], R11 ;  /* 0x0000880b0000a5a7 */ /* 0x000ee400080410ff */
[----:B---3--:R-:W-:Y:S05]  /*bbd0*/  @!P2 BRA `(.L_x_157) ;  /* 0xfffffffc00f0a947 */ /* 0x008fea000383ffff */
[----:B------:R-:W-:Y:S05]  /*bbe0*/  BRA `(.L_x_75) ;  /* 0xffffff8400f87947 */ /* 0x000fea000383ffff */
.L_x_79:
[----:B--2---:R-:W-:Y:S07]  /*bbf0*/  MOV R0, UR21 ;  /* 0x0000001500007c02 */ /* 0x004fee0008000f00 */
.L_x_158:
[----:B--2---:R2:W3:Y:S02]  /*bc00*/  SYNCS.PHASECHK.TRANS64.TRYWAIT P0, [R0+URZ+0x60], R9 ;  /* 0x00006009000075a7 */ /* 0x0044e400080011ff */
[----:B---3--:R-:W-:Y:S05]  /*bc10*/  @!P0 NANOSLEEP.SYNCS 0x989680 ;  /* 0x009896800000895d */ /* 0x008fea0003900000 */
[----:B------:R-:W3:Y:S02]  /*bc20*/  @!P0 SYNCS.PHASECHK.TRANS64 P0, [R0+URZ+0x60], R9 ;  /* 0x00006009000085a7 */ /* 0x000ee400080010ff */
[----:B---3--:R-:W-:Y:S05]  /*bc30*/  @!P0 BRA `(.L_x_158) ;  /* 0xfffffffc00f08947 */ /* 0x008fea000383ffff */
[----:B------:R-:W-:Y:S05]  /*bc40*/  BRA `(.L_x_159) ;  /* 0xffffff8800547947 */ /* 0x000fea000383ffff */
.L_x_80:
[----:B------:R-:W-:Y:S07]  /*bc50*/  MOV R0, UR21 ;  /* 0x0000001500007c02 */ /* 0x000fee0008000f00 */
.L_x_160:
[----:B--2---:R2:W3:Y:S02]  /*bc60*/  SYNCS.PHASECHK.TRANS64.TRYWAIT P0, [R0+URZ+0x68], R9 ;  /* 0x00006809000075a7 */ /* 0x0044e400080011ff */
[----:B---3--:R-:W-:Y:S05]  /*bc70*/  @!P0 NANOSLEEP.SYNCS 0x989680 ;  /* 0x009896800000895d */ /* 0x008fea0003900000 */
[----:B------:R-:W3:Y:S02]  /*bc80*/  @!P0 SYNCS.PHASECHK.TRANS64 P0, [R0+URZ+0x68], R9 ;  /* 0x00006809000085a7 */ /* 0x000ee400080010ff */
[----:B---3--:R-:W-:Y:S05]  /*bc90*/  @!P0 BRA `(.L_x_160) ;  /* 0xfffffffc00f08947 */ /* 0x008fea000383ffff */
[----:B------:R-:W-:Y:S05]  /*bca0*/  BRA `(.L_x_161) ;  /* 0xffffff88008c7947 */ /* 0x000fea000383ffff */
.L_x_81:
[----:B------:R-:W-:Y:S07]  /*bcb0*/  MOV R0, UR21 ;  /* 0x0000001500007c02 */ /* 0x000fee0008000f00 */
.L_x_162:
[----:B--2---:R2:W3:Y:S02]  /*bcc0*/  SYNCS.PHASECHK.TRANS64.TRYWAIT P0, [R0+URZ+0x70], R9 ;  /* 0x00007009000075a7 */ /* 0x0044e400080011ff */
[----:B---3--:R-:W-:Y:S05]  /*bcd0*/  @!P0 NANOSLEEP.SYNCS 0x989680 ;  /* 0x009896800000895d */ /* 0x008fea0003900000 */
[----:B------:R-:W3:Y:S02]  /*bce0*/  @!P0 SYNCS.PHASECHK.TRANS64 P0, [R0+URZ+0x70], R9 ;  /* 0x00007009000085a7 */ /* 0x000ee400080010ff */
[----:B---3--:R-:W-:Y:S05]  /*bcf0*/  @!P0 BRA `(.L_x_162) ;  /* 0xfffffffc00f08947 */ /* 0x008fea000383ffff */
[----:B------:R-:W-:Y:S05]  /*bd00*/  BRA `(.L_x_163) ;  /* 0xffffff8800d07947 */ /* 0x000fea000383ffff */
.L_x_82:
[----:B------:R-:W-:Y:S07]  /*bd10*/  MOV R0, UR21 ;  /* 0x0000001500007c02 */ /* 0x000fee0008000f00 */
.L_x_164:
[----:B--2---:R2:W3:Y:S02]  /*bd20*/  SYNCS.PHASECHK.TRANS64.TRYWAIT P0, [R0+URZ+0x78], R9 ;  /* 0x00007809000075a7 */ /* 0x0044e400080011ff */
[----:B---3--:R-:W-:Y:S05]  /*bd30*/  @!P0 NANOSLEEP.SYNCS 0x989680 ;  /* 0x009896800000895d */ /* 0x008fea0003900000 */
[----:B------:R-:W3:Y:S02]  /*bd40*/  @!P0 SYNCS.PHASECHK.TRANS64 P0, [R0+URZ+0x78], R9 ;  /* 0x00007809000085a7 */ /* 0x000ee400080010ff */
[----:B---3--:R-:W-:Y:S05]  /*bd50*/  @!P0 BRA `(.L_x_164) ;  /* 0xfffffffc00f08947 */ /* 0x008fea000383ffff */
[----:B------:R-:W-:Y:S05]  /*bd60*/  BRA `(.L_x_165) ;  /* 0xffffff8c00107947 */ /* 0x000fea000383ffff */
.L_x_84:
[----:B------:R-:W-:-:S07]  /*bd70*/  MOV R0, UR21 ;  /* 0x0000001500007c02 */ /* 0x000fce0008000f00 */
.L_x_166:
[----:B---3--:R3:W4:Y:S02]  /*bd80*/  SYNCS.PHASECHK.TRANS64.TRYWAIT P0, [R0+URZ+0x60], R3 ;  /* 0x00006003000075a7 */ /* 0x00872400080011ff */
[----:B----4-:R-:W-:Y:S05]  /*bd90*/  @!P0 NANOSLEEP.SYNCS 0x989680 ;  /* 0x009896800000895d */ /* 0x010fea0003900000 */
[----:B------:R-:W4:Y:S02]  /*bda0*/  @!P0 SYNCS.PHASECHK.TRANS64 P0, [R0+URZ+0x60], R3 ;  /* 0x00006003000085a7 */ /* 0x000f2400080010ff */
[----:B----4-:R-:W-:Y:S05]  /*bdb0*/  @!P0 BRA `(.L_x_166) ;  /* 0xfffffffc00f08947 */ /* 0x010fea000383ffff */
[----:B------:R-:W-:Y:S05]  /*bdc0*/  BRA `(.L_x_167) ;  /* 0xffffff8c00847947 */ /* 0x000fea000383ffff */
.L_x_85:
[----:B---3--:R-:W-:-:S07]  /*bdd0*/  MOV R0, UR21 ;  /* 0x0000001500007c02 */ /* 0x008fce0008000f00 */
.L_x_168:
[----:B---3--:R3:W4:Y:S02]  /*bde0*/  SYNCS.PHASECHK.TRANS64.TRYWAIT P0, [R0+URZ+0x68], R3 ;  /* 0x00006803000075a7 */ /* 0x00872400080011ff */
[----:B----4-:R-:W-:Y:S05]  /*bdf0*/  @!P0 NANOSLEEP.SYNCS 0x989680 ;  /* 0x009896800000895d */ /* 0x010fea0003900000 */
[----:B------:R-:W4:Y:S02]  /*be00*/  @!P0 SYNCS.PHASECHK.TRANS64 P0, [R0+URZ+0x68], R3 ;  /* 0x00006803000085a7 */ /* 0x000f2400080010ff */
[----:B----4-:R-:W-:Y:S05]  /*be10*/  @!P0 BRA `(.L_x_168) ;  /* 0xfffffffc00f08947 */ /* 0x010fea000383ffff */
[----:B------:R-:W-:Y:S05]  /*be20*/  BRA `(.L_x_169) ;  /* 0xffffff8c00747947 */ /* 0x000fea000383ffff */
.L_x_86:
[----:B---3--:R-:W-:-:S07]  /*be30*/  MOV R0, UR21 ;  /* 0x0000001500007c02 */ /* 0x008fce0008000f00 */
.L_x_170:
[----:B---3--:R3:W4:Y:S02]  /*be40*/  SYNCS.PHASECHK.TRANS64.TRYWAIT P0, [R0+URZ+0x70], R3 ;  /* 0x00007003000075a7 */ /* 0x00872400080011ff */
[----:B----4-:R-:W-:Y:S05]  /*be50*/  @!P0 NANOSLEEP.SYNCS 0x989680 ;  /* 0x009896800000895d */ /* 0x010fea0003900000 */
[----:B------:R-:W4:Y:S02]  /*be60*/  @!P0 SYNCS.PHASECHK.TRANS64 P0, [R0+URZ+0x70], R3 ;  /* 0x00007003000085a7 */ /* 0x000f2400080010ff */
[----:B----4-:R-:W-:Y:S05]  /*be70*/  @!P0 BRA `(.L_x_170) ;  /* 0xfffffffc00f08947 */ /* 0x010fea000383ffff */
[----:B------:R-:W-:Y:S05]  /*be80*/  BRA `(.L_x_171) ;  /* 0xffffff8c00647947 */ /* 0x000fea000383ffff */
.L_x_88:
[----:B-1----:R1:W2:Y:S02]  /*be90*/  SYNCS.PHASECHK.TRANS64.TRYWAIT P0, [R3+URZ+0x90], R0 ;  /* 0x00009000030075a7 */ /* 0x0022a400080011ff */
[----:B--2---:R-:W-:Y:S05]  /*bea0*/  @!P0 NANOSLEEP.SYNCS 0x989680 ;  /* 0x009896800000895d */ /* 0x004fea0003900000 */
[----:B------:R-:W2:Y:S02]  /*beb0*/  @!P0 SYNCS.PHASECHK.TRANS64 P0, [R3+URZ+0x90], R0 ;  /* 0x00009000030085a7 */ /* 0x000ea400080010ff */
[----:B--2---:R-:W-:Y:S05]  /*bec0*/  @!P0 BRA `(.L_x_88) ;  /* 0xfffffffc00f08947 */ /* 0x004fea000383ffff */
[----:B------:R-:W-:Y:S05]  /*bed0*/  BRA `(.L_x_172) ;  /* 0xffffff9000307947 */ /* 0x000fea000383ffff */
.L_x_99:
[----:B--2---:R2:W1:Y:S02]  /*bee0*/  SYNCS.PHASECHK.TRANS64.TRYWAIT P1, [R3+URZ+0x40], R2 ;  /* 0x00004002030075a7 */ /* 0x00446400080211ff */
[----:B-1----:R-:W-:Y:S05]  /*bef0*/  @!P1 NANOSLEEP.SYNCS 0x989680 ;  /* 0x009896800000995d */ /* 0x002fea0003900000 */
[----:B------:R-:W1:Y:S02]  /*bf00*/  @!P1 SYNCS.PHASECHK.TRANS64 P1, [R3+URZ+0x40], R2 ;  /* 0x00004002030095a7 */ /* 0x000e6400080210ff */
[----:B-1----:R-:W-:Y:S05]  /*bf10*/  @!P1 BRA `(.L_x_99) ;  /* 0xfffffffc00f09947 */ /* 0x002fea000383ffff */
[----:B------:R-:W-:Y:S05]  /*bf20*/  BRA `(.L_x_98) ;  /* 0xffffff9c00b47947 */ /* 0x000fea000383ffff */
.L_x_101:
[----:B--2---:R2:W4:Y:S02]  /*bf30*/  SYNCS.PHASECHK.TRANS64.TRYWAIT P0, [R177+URZ+0xb0], R4 ;  /* 0x0000b004b10075a7 */ /* 0x00452400080011ff */
[----:B----4-:R-:W-:Y:S05]  /*bf40*/  @!P0 NANOSLEEP.SYNCS 0x989680 ;  /* 0x009896800000895d */ /* 0x010fea0003900000 */
[----:B------:R-:W4:Y:S02]  /*bf50*/  @!P0 SYNCS.PHASECHK.TRANS64 P0, [R177+URZ+0xb0], R4 ;  /* 0x0000b004b10085a7 */ /* 0x000f2400080010ff */
[----:B----4-:R-:W-:Y:S05]  /*bf60*/  @!P0 BRA `(.L_x_101) ;  /* 0xfffffffc00f08947 */ /* 0x010fea000383ffff */
[----:B------:R-:W-:Y:S05]  /*bf70*/  BRA `(.L_x_100) ;  /* 0xffffffa0000c7947 */ /* 0x000fea000383ffff */
.L_x_110:
[----:B---3--:R3:W4:Y:S02]  /*bf80*/  SYNCS.PHASECHK.TRANS64.TRYWAIT P0, [R190+URZ+0x40], R5 ;  /* 0x00004005be0075a7 */ /* 0x00872400080011ff */
[----:B----4-:R-:W-:Y:S05]  /*bf90*/  @!P0 NANOSLEEP.SYNCS 0x989680 ;  /* 0x009896800000895d */ /* 0x010fea0003900000 */
[----:B------:R-:W4:Y:S02]  /*bfa0*/  @!P0 SYNCS.PHASECHK.TRANS64 P0, [R190+URZ+0x40], R5 ;  /* 0x00004005be0085a7 */ /* 0x000f2400080010ff */
[----:B----4-:R-:W-:Y:S05]  /*bfb0*/  @!P0 BRA `(.L_x_110) ;  /* 0xfffffffc00f08947 */ /* 0x010fea000383ffff */
[----:B------:R-:W-:Y:S05]  /*bfc0*/  BRA `(.L_x_109) ;  /* 0xffffffb4001c7947 */ /* 0x000fea000383ffff */
.L_x_119:
[----:B---3--:R3:W4:Y:S02]  /*bfd0*/  SYNCS.PHASECHK.TRANS64.TRYWAIT P0, [R0+URZ+0x40], R7 ;  /* 0x00004007000075a7 */ /* 0x00872400080011ff */
[----:B----4-:R-:W-:Y:S05]  /*bfe0*/  @!P0 NANOSLEEP.SYNCS 0x989680 ;  /* 0x009896800000895d */ /* 0x010fea0003900000 */
[----:B------:R-:W4:Y:S02]  /*bff0*/  @!P0 SYNCS.PHASECHK.TRANS64 P0, [R0+URZ+0x40], R7 ;  /* 0x00004007000085a7 */ /* 0x000f2400080010ff */
[----:B----4-:R-:W-:Y:S05]  /*c000*/  @!P0 BRA `(.L_x_119) ;  /* 0xfffffffc00f08947 */ /* 0x010fea000383ffff */
[----:B------:R-:W-:Y:S05]  /*c010*/  BRA `(.L_x_118) ;  /* 0xffffffc800747947 */ /* 0x000fea000383ffff */
.L_x_128:
[----:B---3--:R3:W4:Y:S02]  /*c020*/  SYNCS.PHASECHK.TRANS64.TRYWAIT P0, [R0+URZ+0x40], R5 ;  /* 0x00004005000075a7 */ /* 0x00872400080011ff */
[----:B----4-:R-:W-:Y:S05]  /*c030*/  @!P0 NANOSLEEP.SYNCS 0x989680 ;  /* 0x009896800000895d */ /* 0x010fea0003900000 */
[----:B------:R-:W4:Y:S02]  /*c040*/  @!P0 SYNCS.PHASECHK.TRANS64 P0, [R0+URZ+0x40], R5 ;  /* 0x00004005000085a7 */ /* 0x000f2400080010ff */
[----:B----4-:R-:W-:Y:S05]  /*c050*/  @!P0 BRA `(.L_x_128) ;  /* 0xfffffffc00f08947 */ /* 0x010fea000383ffff */
[----:B------:R-:W-:Y:S05]  /*c060*/  BRA `(.L_x_127) ;  /* 0xffffffdc00d87947 */ /* 0x000fea000383ffff */
        .weak           $__internal_0_$__cuda_sm10x_tcgen05_guardrail_trap_col_being_dealloced_not_returned_by_alloc
        .type           $__internal_0_$__cuda_sm10x_tcgen05_guardrail_trap_col_being_dealloced_not_returned_by_alloc,@function
        .size           $__internal_0_$__cuda_sm10x_tcgen05_guardrail_trap_col_being_dealloced_not_returned_by_alloc,($__internal_1_$__cuda_sm10x_tcgen05_guardrail_trap_phase_invalid_during_alloc - $__internal_0_$__cuda_sm10x_tcgen05_guardrail_trap_col_being_dealloced_not_returned_by_alloc)
$__internal_0_$__cuda_sm10x_tcgen05_guardrail_trap_col_being_dealloced_not_returned_by_alloc:
[----:B------:R-:W-:Y:S05]  /*c070*/  BPT.TRAP 0x1 ;  /* 0x000000040000795c */ /* 0x000fea0000300000 */
[----:B------:R-:W-:-:S04]  /*c080*/  HFMA2 R3, -RZ, RZ, 0, 0 ;  /* 0x00000000ff037431 */ /* 0x000fc800000001ff */
[----:B------:R-:W-:Y:S05]  /*c090*/  RET.REL.NODEC R2 `(_ZN7cutlass13device_kernelINS_4gemm6kernel13GemmUniversalIN4cute5tupleIJiiiiEEENS1_10collective13CollectiveMmaINS1_35MainloopSm100TmaUmmaWarpSpecializedILi4ELi2ELi2ENS5_IJNS4_1CILi1EEENSA_ILi2EEESB_EEEEENS5_IJNSA_ILi128EEENSA_ILi256EEENSA_ILi32EEEEEENS_12float_e5m2_tENS5_IJlSB_lEEESJ_SK_NS4_8TiledMMAINS4_8MMA_AtomIJNS4_10MMA_TraitsINS4_19SM100_MMA_F8F6F4_SSEJSJ_SJ_fSF_SG_NS4_17integral_constantINS4_4UMMA5MajorELSR_0EEESS_NSP_INSQ_7ScaleInELST_0EEESU_EEEEEENS4_6LayoutINS5_IJSB_SB_SB_EEENS5_IJNSA_ILi0EEESZ_SZ_EEEEENS5_IJNS4_10UnderscoreES12_S12_EEEEENS4_23SM90_TMA_LOAD_MULTICASTENS4_14ComposedLayoutINS4_7SwizzleILi1ELi4ELi3EEENS4_18smem_ptr_flag_bitsILi8EEENSX_INS5_IJNSA_ILi8EEESH_EEENS5_IJSH_SB_EEEEEEEvNS4_8identityENS4_13SM90_TMA_LOADES1F_vS1G_EENS_8epilogue10collective18CollectiveEpilogueINS1J_23Sm100TmaWarpSpecializedILi4ELi2ELi64ELb0ELb0EEEJSI_NS5_IJNSX_ISF_SB_EENSX_INSA_ILi64EEESB_EEEEESJ_SK_SJ_SK_NS1J_6fusion15FusionCallbacksIS1N_NS1S_17LinearCombinationISJ_fSJ_fLNS_15FloatRoundStyleE2EEESI_S1R_JEEENS4_5SM1004TMEM4LOAD26SM100_TMEM_LOAD_32dp32b64xES1H_NS16_INS17_ILi2ELi4ELi3EEES1A_NSX_INS5_IJS1B_S1P_EEENS5_IJS1P_SB_EEEEEEENS4_39AutoVectorizingCopyWithAssumedAlignmentILi128EEENS4_14SM90_TMA_STOREES26_S28_S28_EEEvvEEEEvNT_6ParamsE) ;  /* 0xffffff3c02d87950 */ /* 0x000fea0003c3ffff */
        .weak           $__internal_1_$__cuda_sm10x_tcgen05_guardrail_trap_phase_invalid_during_alloc
        .type           $__internal_1_$__cuda_sm10x_tcgen05_guardrail_trap_phase_invalid_during_alloc,@function
        .size           $__internal_1_$__cuda_sm10x_tcgen05_guardrail_trap_phase_invalid_during_alloc,($__internal_2_$__cuda_sm10x_tcgen05_guardrail_trap_unallocated_columns_being_dealloced - $__internal_1_$__cuda_sm10x_tcgen05_guardrail_trap_phase_invalid_during_alloc)
$__internal_1_$__cuda_sm10x_tcgen05_guardrail_trap_phase_invalid_during_alloc:
[----:B------:R-:W-:Y:S05]  /*c0a0*/  BPT.TRAP 0x1 ;  /* 0x000000040000795c */ /* 0x000fea0000300000 */
[----:B------:R-:W-:-:S04]  /*c0b0*/  MOV R5, 0x0 ;  /* 0x0000000000057802 */ /* 0x000fc80000000f00 */
[----:B------:R-:W-:Y:S05]  /*c0c0*/  RET.REL.NODEC R4 `(_ZN7cutlass13device_kernelINS_4gemm6kernel13GemmUniversalIN4cute5tupleIJiiiiEEENS1_10collective13CollectiveMmaINS1_35MainloopSm100TmaUmmaWarpSpecializedILi4ELi2ELi2ENS5_IJNS4_1CILi1EEENSA_ILi2EEESB_EEEEENS5_IJNSA_ILi128EEENSA_ILi256EEENSA_ILi32EEEEEENS_12float_e5m2_tENS5_IJlSB_lEEESJ_SK_NS4_8TiledMMAINS4_8MMA_AtomIJNS4_10MMA_TraitsINS4_19SM100_MMA_F8F6F4_SSEJSJ_SJ_fSF_SG_NS4_17integral_constantINS4_4UMMA5MajorELSR_0EEESS_NSP_INSQ_7ScaleInELST_0EEESU_EEEEEENS4_6LayoutINS5_IJSB_SB_SB_EEENS5_IJNSA_ILi0EEESZ_SZ_EEEEENS5_IJNS4_10UnderscoreES12_S12_EEEEENS4_23SM90_TMA_LOAD_MULTICASTENS4_14ComposedLayoutINS4_7SwizzleILi1ELi4ELi3EEENS4_18smem_ptr_flag_bitsILi8EEENSX_INS5_IJNSA_ILi8EEESH_EEENS5_IJSH_SB_EEEEEEEvNS4_8identityENS4_13SM90_TMA_LOADES1F_vS1G_EENS_8epilogue10collective18CollectiveEpilogueINS1J_23Sm100TmaWarpSpecializedILi4ELi2ELi64ELb0ELb0EEEJSI_NS5_IJNSX_ISF_SB_EENSX_INSA_ILi64EEESB_EEEEESJ_SK_SJ_SK_NS1J_6fusion15FusionCallbacksIS1N_NS1S_17LinearCombinationISJ_fSJ_fLNS_15FloatRoundStyleE2EEESI_S1R_JEEENS4_5SM1004TMEM4LOAD26SM100_TMEM_LOAD_32dp32b64xES1H_NS16_INS17_ILi2ELi4ELi3EEES1A_NSX_INS5_IJS1B_S1P_EEENS5_IJS1P_SB_EEEEEEENS4_39AutoVectorizingCopyWithAssumedAlignmentILi128EEENS4_14SM90_TMA_STOREES26_S28_S28_EEEvvEEEEvNT_6ParamsE) ;  /* 0xffffff3c04cc7950 */ /* 0x000fea0003c3ffff */
        .weak           $__internal_2_$__cuda_sm10x_tcgen05_guardrail_trap_unallocated_columns_being_dealloced
        .type           $__internal_2_$__cuda_sm10x_tcgen05_guardrail_trap_unallocated_columns_being_dealloced,@function
        .size           $__internal_2_$__cuda_sm10x_tcgen05_guardrail_trap_unallocated_columns_being_dealloced,(.L_x_174 - $__internal_2_$__cuda_sm10x_tcgen05_guardrail_trap_unallocated_columns_being_dealloced)
$__internal_2_$__cuda_sm10x_tcgen05_guardrail_trap_unallocated_columns_being_dealloced:
[----:B------:R-:W-:Y:S05]  /*c0d0*/  BPT.TRAP 0x1 ;  /* 0x000000040000795c */ /* 0x000fea0000300000 */
[----:B------:R-:W-:-:S04]  /*c0e0*/  HFMA2 R3, -RZ, RZ, 0, 0 ;  /* 0x00000000ff037431 */ /* 0x000fc800000001ff */
[----:B------:R-:W-:Y:S05]  /*c0f0*/  RET.REL.NODEC R2 `(_ZN7cutlass13device_kernelINS_4gemm6kernel13GemmUniversalIN4cute5tupleIJiiiiEEENS1_10collective13CollectiveMmaINS1_35MainloopSm100TmaUmmaWarpSpecializedILi4ELi2ELi2ENS5_IJNS4_1CILi1EEENSA_ILi2EEESB_EEEEENS5_IJNSA_ILi128EEENSA_ILi256EEENSA_ILi32EEEEEENS_12float_e5m2_tENS5_IJlSB_lEEESJ_SK_NS4_8TiledMMAINS4_8MMA_AtomIJNS4_10MMA_TraitsINS4_19SM100_MMA_F8F6F4_SSEJSJ_SJ_fSF_SG_NS4_17integral_constantINS4_4UMMA5MajorELSR_0EEESS_NSP_INSQ_7ScaleInELST_0EEESU_EEEEEENS4_6LayoutINS5_IJSB_SB_SB_EEENS5_IJNSA_ILi0EEESZ_SZ_EEEEENS5_IJNS4_10UnderscoreES12_S12_EEEEENS4_23SM90_TMA_LOAD_MULTICASTENS4_14ComposedLayoutINS4_7SwizzleILi1ELi4ELi3EEENS4_18smem_ptr_flag_bitsILi8EEENSX_INS5_IJNSA_ILi8EEESH_EEENS5_IJSH_SB_EEEEEEEvNS4_8identityENS4_13SM90_TMA_LOADES1F_vS1G_EENS_8epilogue10collective18CollectiveEpilogueINS1J_23Sm100TmaWarpSpecializedILi4ELi2ELi64ELb0ELb0EEEJSI_NS5_IJNSX_ISF_SB_EENSX_INSA_ILi64EEESB_EEEEESJ_SK_SJ_SK_NS1J_6fusion15FusionCallbacksIS1N_NS1S_17LinearCombinationISJ_fSJ_fLNS_15FloatRoundStyleE2EEESI_S1R_JEEENS4_5SM1004TMEM4LOAD26SM100_TMEM_LOAD_32dp32b64xES1H_NS16_INS17_ILi2ELi4ELi3EEES1A_NSX_INS5_IJS1B_S1P_EEENS5_IJS1P_SB_EEEEEEENS4_39AutoVectorizingCopyWithAssumedAlignmentILi128EEENS4_14SM90_TMA_STOREES26_S28_S28_EEEvvEEEEvNT_6ParamsE) ;  /* 0xffffff3c02c07950 */ /* 0x000fea0003c3ffff */
.L_x_173:
[----:B------:R-:W-:-:S00]  /*c100*/  BRA `(.L_x_173) ;  /* 0xfffffffc00fc7947 */ /* 0x000fc0000383ffff */
[----:B------:R-:W-:-:S00]  /*c110*/  NOP ;  /* 0x0000000000007918 */ /* 0x000fc00000000000 */
        /* <DEDUP_REMOVED lines=14> */
.L_x_174:


//--------------------- .nv.global.init           --------------------------
	.section	.nv.global.init,"aw",@progbits
.nv.global.init:
	.type		$str$27,@object
	.size		$str$27,($str$28 - $str$27)
$str$27:
        /*0000*/ 	.byte	0x28, 0x61, 0x64, 0x64, 0x72, 0x65, 0x73, 0x73, 0x20, 0x26, 0x20, 0x6d, 0x61, 0x73, 0x6b, 0x29
        /*0010*/ 	.byte	0x20, 0x3d, 0x3d, 0x20, 0x30, 0x00
	.type		$str$28,@object
	.size		$str$28,($str$26 - $str$28)
$str$28:
        /*0016*/ 	.byte	0x2f, 0x74, 0x6d, 0x70, 0x2f, 0x63, 0x75, 0x74, 0x6c, 0x61, 0x73, 0x73, 0x5f, 0x73, 0x77, 0x65
        /*0026*/ 	.byte	0x65, 0x70, 0x5f, 0x73, 0x72, 0x63, 0x2f, 0x69, 0x6e, 0x63, 0x6c, 0x75, 0x64, 0x65, 0x2f, 0x63
        /*0036*/ 	.byte	0x75, 0x74, 0x65, 0x2f, 0x70, 0x6f, 0x69, 0x6e, 0x74, 0x65, 0x72, 0x5f, 0x66, 0x6c, 0x61, 0x67
        /*0046*/ 	.byte	0x67, 0x65, 0x64, 0x2e, 0x68, 0x70, 0x70, 0x00
	.type		$str$26,@object
	.size		$str$26,($str$25 - $str$26)
$str$26:
        /*004e*/ 	.byte	0x2f, 0x74, 0x6d, 0x70, 0x2f, 0x63, 0x75, 0x74, 0x6c, 0x61, 0x73, 0x73, 0x5f, 0x73, 0x77, 0x65
        /*005e*/ 	.byte	0x65, 0x70, 0x5f, 0x73, 0x72, 0x63, 0x2f, 0x69, 0x6e, 0x63, 0x6c, 0x75, 0x64, 0x65, 0x2f, 0x63
        /*006e*/ 	.byte	0x75, 0x74, 0x65, 0x2f, 0x61, 0x74, 0x6f, 0x6d, 0x2f, 0x63, 0x6f, 0x70, 0x79, 0x5f, 0x74, 0x72
        /*007e*/ 	.byte	0x61, 0x69, 0x74, 0x73, 0x5f, 0x73, 0x6d, 0x31, 0x30, 0x30, 0x2e, 0x68, 0x70, 0x70, 0x00
	.type		$str$25,@object
	.size		$str$25,(__unnamed_1 - $str$25)
$str$25:
        /*008d*/ 	.byte	0x28, 0x28, 0x75, 0x69, 0x6e, 0x74, 0x33, 0x32, 0x5f, 0x74, 0x28, 0x74, 0x68, 0x72, 0x65, 0x61
        /*009d*/ 	.byte	0x64, 0x49, 0x64, 0x78, 0x2e, 0x78, 0x29, 0x20, 0x2f, 0x20, 0x33, 0x32, 0x29, 0x20, 0x25, 0x20
        /*00ad*/ 	.byte	0x34, 0x29, 0x20, 0x3d, 0x3d, 0x20, 0x28, 0x28, 0x28, 0x74, 0x6d, 0x65, 0x6d, 0x5f, 0x61, 0x64
        /*00bd*/ 	.byte	0x64, 0x72, 0x20, 0x3e, 0x3e, 0x20, 0x31, 0x36, 0x29, 0x20, 0x2f, 0x20, 0x33, 0x32, 0x29, 0x20
        /*00cd*/ 	.byte	0x25, 0x20, 0x34, 0x29, 0x00
	.type		__unnamed_1,@object
	.size		__unnamed_1,(__unnamed_2 - __unnamed_1)
__unnamed_1:
        /*00d2*/ 	.byte	0x61, 0x75, 0x74, 0x6f, 0x20, 0x63, 0x75, 0x74, 0x65, 0x3a, 0x3a, 0x61, 0x73, 0x5f, 0x70, 0x6f
        /* <DEDUP_REMOVED lines=24> */
        /*0262*/ 	.byte	0x43, 0x3c, 0x38, 0x31, 0x39, 0x32, 0x3e, 0x3e, 0x3e, 0x3e, 0x5d, 0x00
	.type		__unnamed_2,@object
	.size		__unnamed_2,(__unnamed_3 - __unnamed_2)
__unnamed_2:
        /* <DEDUP_REMOVED lines=26> */
	.type		__unnamed_3,@object
	.size		__unnamed_3,(.L_3 - __unnamed_3)
__unnamed_3:
        /* <DEDUP_REMOVED lines=42> */
        /*06aa*/ 	.byte	0x3e, 0x3e, 0x3e, 0x3e, 0x5d, 0x00
.L_3:


//--------------------- .nv.shared._ZN7cutlass13device_kernelINS_4gemm6kernel13GemmUniversalIN4cute5tupleIJiiiiEEENS1_10collective13CollectiveMmaINS1_35MainloopSm100TmaUmmaWarpSpecializedILi4ELi2ELi2ENS5_IJNS4_1CILi1EEENSA_ILi2EEESB_EEEEENS5_IJNSA_ILi128EEENSA_ILi256EEENSA_ILi32EEEEEENS_12float_e5m2_tENS5_IJlSB_lEEESJ_SK_NS4_8TiledMMAINS4_8MMA_AtomIJNS4_10MMA_TraitsINS4_19SM100_MMA_F8F6F4_SSEJSJ_SJ_fSF_SG_NS4_17integral_constantINS4_4UMMA5MajorELSR_0EEESS_NSP_INSQ_7ScaleInELST_0EEESU_EEEEEENS4_6LayoutINS5_IJSB_SB_SB_EEENS5_IJNSA_ILi0EEESZ_SZ_EEEEENS5_IJNS4_10UnderscoreES12_S12_EEEEENS4_23SM90_TMA_LOAD_MULTICASTENS4_14ComposedLayoutINS4_7SwizzleILi1ELi4ELi3EEENS4_18smem_ptr_flag_bitsILi8EEENSX_INS5_IJNSA_ILi8EEESH_EEENS5_IJSH_SB_EEEEEEEvNS4_8identityENS4_13SM90_TMA_LOADES1F_vS1G_EENS_8epilogue10collective18CollectiveEpilogueINS1J_23Sm100TmaWarpSpecializedILi4ELi2ELi64ELb0ELb0EEEJSI_NS5_IJNSX_ISF_SB_EENSX_INSA_ILi64EEESB_EEEEESJ_SK_SJ_SK_NS1J_6fusion15FusionCallbacksIS1N_NS1S_17LinearCombinationISJ_fSJ_fLNS_15FloatRoundStyleE2EEESI_S1R_JEEENS4_5SM1004TMEM4LOAD26SM100_TMEM_LOAD_32dp32b64xES1H_NS16_INS17_ILi2ELi4ELi3EEES1A_NSX_INS5_IJS1B_S1P_EEENS5_IJS1P_SB_EEEEEEENS4_39AutoVectorizingCopyWithAssumedAlignmentILi128EEENS4_14SM90_TMA_STOREES26_S28_S28_EEEvvEEEEvNT_6ParamsE --------------------------
	.section	.nv.shared._ZN7cutlass13device_kernelINS_4gemm6kernel13GemmUniversalIN4cute5tupleIJiiiiEEENS1_10collective13CollectiveMmaINS1_35MainloopSm100TmaUmmaWarpSpecializedILi4ELi2ELi2ENS5_IJNS4_1CILi1EEENSA_ILi2EEESB_EEEEENS5_IJNSA_ILi128EEENSA_ILi256EEENSA_ILi32EEEEEENS_12float_e5m2_tENS5_IJlSB_lEEESJ_SK_NS4_8TiledMMAINS4_8MMA_AtomIJNS4_10MMA_TraitsINS4_19SM100_MMA_F8F6F4_SSEJSJ_SJ_fSF_SG_NS4_17integral_constantINS4_4UMMA5MajorELSR_0EEESS_NSP_INSQ_7ScaleInELST_0EEESU_EEEEEENS4_6LayoutINS5_IJSB_SB_SB_EEENS5_IJNSA_ILi0EEESZ_SZ_EEEEENS5_IJNS4_10UnderscoreES12_S12_EEEEENS4_23SM90_TMA_LOAD_MULTICASTENS4_14ComposedLayoutINS4_7SwizzleILi1ELi4ELi3EEENS4_18smem_ptr_flag_bitsILi8EEENSX_INS5_IJNSA_ILi8EEESH_EEENS5_IJSH_SB_EEEEEEEvNS4_8identityENS4_13SM90_TMA_LOADES1F_vS1G_EENS_8epilogue10collective18CollectiveEpilogueINS1J_23Sm100TmaWarpSpecializedILi4ELi2ELi64ELb0ELb0EEEJSI_NS5_IJNSX_ISF_SB_EENSX_INSA_ILi64EEESB_EEEEESJ_SK_SJ_SK_NS1J_6fusion15FusionCallbacksIS1N_NS1S_17LinearCombinationISJ_fSJ_fLNS_15FloatRoundStyleE2EEESI_S1R_JEEENS4_5SM1004TMEM4LOAD26SM100_TMEM_LOAD_32dp32b64xES1H_NS16_INS17_ILi2ELi4ELi3EEES1A_NSX_INS5_IJS1B_S1P_EEENS5_IJS1P_SB_EEEEEEENS4_39AutoVectorizingCopyWithAssumedAlignmentILi128EEENS4_14SM90_TMA_STOREES26_S28_S28_EEEvvEEEEvNT_6ParamsE,"aw",@nobits
	.sectionflags	@""
	.align	16
	.zero		1024


//--------------------- .nv.shared.reserved.0     --------------------------
	.section	.nv.shared.reserved.0,"aw",@nobits
	.weak		__nv_reservedSMEM_offset_0_alias
	.size		__nv_reservedSMEM_offset_0_alias, 0, 64
	.other		__nv_reservedSMEM_offset_0_alias,@"STO_CUDA_RESERVED_SHARED STV_DEFAULT"
__nv_reservedSMEM_offset_0_alias:
	.zero		0
.nv.shared.reserved.0:
	.zero		64
	.weak		__nv_reservedSMEM_tcgen05_partition
	.type		__nv_reservedSMEM_tcgen05_partition,@object
	.size		__nv_reservedSMEM_tcgen05_partition,(.L_0 - __nv_reservedSMEM_tcgen05_partition)
__nv_reservedSMEM_tcgen05_partition:
	.zero		32
.L_0:


//--------------------- .nv.global                --------------------------
	.section	.nv.global,"aw",@nobits
.nv.global:
	.type		_ZN39_INTERNAL_e34a54c2_4_k_cu_17c4a338_84664cute1_E,@object
	.size		_ZN39_INTERNAL_e34a54c2_4_k_cu_17c4a338_84664cute1_E,(_ZN39_INTERNAL_e34a54c2_4_k_cu_17c4a338_84664cuda3std3__45__cpo6cbeginE - _ZN39_INTERNAL_e34a54c2_4_k_cu_17c4a338_84664cute1_E)
_ZN39_INTERNAL_e34a54c2_4_k_cu_17c4a338_84664cute1_E:
	.zero		1
	.type		_ZN39_INTERNAL_e34a54c2_4_k_cu_17c4a338_84664cuda3std3__45__cpo6cbeginE,@object
	.size		_ZN39_INTERNAL_e34a54c2_4_k_cu_17c4a338_84664cuda3std3__45__cpo6cbeginE,(_ZN39_INTERNAL_e34a54c2_4_k_cu_17c4a338_84664cuda3std3__48in_placeE - _ZN39_INTERNAL_e34a54c2_4_k_cu_17c4a338_84664cuda3std3__45__cpo6cbeginE)
_ZN39_INTERNAL_e34a54c2_4_k_cu_17c4a338_84664cuda3std3__45__cpo6cbeginE:
	.zero		1
	.type		_ZN39_INTERNAL_e34a54c2_4_k_cu_17c4a338_84664cuda3std3__48in_placeE,@object
	.size		_ZN39_INTERNAL_e34a54c2_4_k_cu_17c4a338_84664cuda3std3__48in_placeE,(_ZN39_INTERNAL_e34a54c2_4_k_cu_17c4a338_84664cuda3std6ranges3__45__cpo9iter_moveE - _ZN39_INTERNAL_e34a54c2_4_k_cu_17c4a338_84664cuda3std3__48in_placeE)
_ZN39_INTERNAL_e34a54c2_4_k_cu_17c4a338_84664cuda3std3__48in_placeE:
	.zero		1
	.type		_ZN39_INTERNAL_e34a54c2_4_k_cu_17c4a338_84664cuda3std6ranges3__45__cpo9iter_moveE,@object
	.size		_ZN39_INTERNAL_e34a54c2_4_k_cu_17c4a338_84664cuda3std6ranges3__45__cpo9iter_moveE,(_ZN39_INTERNAL_e34a54c2_4_k_cu_17c4a338_84664cuda3std3__45__cpo5beginE - _ZN39_INTERNAL_e34a54c2_4_k_cu_17c4a338_84664cuda3std6ranges3__45__cpo9iter_moveE)
_ZN39_INTERNAL_e34a54c2_4_k_cu_17c4a338_84664cuda3std6ranges3__45__cpo9iter_moveE:
	.zero		1
	.type		_ZN39_INTERNAL_e34a54c2_4_k_cu_17c4a338_84664cuda3std3__45__cpo5beginE,@object
	.size		_ZN39_INTERNAL_e34a54c2_4_k_cu_17c4a338_84664cuda3std3__45__cpo5beginE,(_ZN39_INTERNAL_e34a54c2_4_k_cu_17c4a338_84664cuda3std3__441_GLOBAL__N__e34a54c2_4_k_cu_17c4a338_84666ignoreE - _ZN39_INTERNAL_e34a54c2_4_k_cu_17c4a338_84664cuda3std3__45__cpo5beginE)
_ZN39_INTERNAL_e34a54c2_4_k_cu_17c4a338_84664cuda3std3__45__cpo5beginE:
	.zero		1
	.type		_ZN39_INTERNAL_e34a54c2_4_k_cu_17c4a338_84664cuda3std3__441_GLOBAL__N__e34a54c2_4_k_cu_17c4a338_84666ignoreE,@object
	.size		_ZN39_INTERNAL_e34a54c2_4_k_cu_17c4a338_84664cuda3std3__441_GLOBAL__N__e34a54c2_4_k_cu_17c4a338_84666ignoreE,(_ZN39_INTERNAL_e34a54c2_4_k_cu_17c4a338_84664cute7productE - _ZN39_INTERNAL_e34a54c2_4_k_cu_17c4a338_84664cuda3std3__441_GLOBAL__N__e34a54c2_4_k_cu_17c4a338_84666ignoreE)
_ZN39_INTERNAL_e34a54c2_4_k_cu_17c4a338_84664cuda3std3__441_GLOBAL__N__e34a54c2_4_k_cu_17c4a338_84666ignoreE:
	.zero		1
	.type		_ZN39_INTERNAL_e34a54c2_4_k_cu_17c4a338_84664cute7productE,@object
	.size		_ZN39_INTERNAL_e34a54c2_4_k_cu_17c4a338_84664cute7productE,(_ZN39_INTERNAL_e34a54c2_4_k_cu_17c4a338_84664cuda3std3__45__cpo3endE - _ZN39_INTERNAL_e34a54c2_4_k_cu_17c4a338_84664cute7productE)
_ZN39_INTERNAL_e34a54c2_4_k_cu_17c4a338_84664cute7productE:
	.zero		1
	.type		_ZN39_INTERNAL_e34a54c2_4_k_cu_17c4a338_84664cuda3std3__45__cpo3endE,@object
	.size		_ZN39_INTERNAL_e34a54c2_4_k_cu_17c4a338_84664cuda3std3__45__cpo3endE,(_ZN39_INTERNAL_e34a54c2_4_k_cu_17c4a338_84664cuda3std3__419piecewise_constructE - _ZN39_INTERNAL_e34a54c2_4_k_cu_17c4a338_84664cuda3std3__45__cpo3endE)
_ZN39_INTERNAL_e34a54c2_4_k_cu_17c4a338_84664cuda3std3__45__cpo3endE:
	.zero		1
	.type		_ZN39_INTERNAL_e34a54c2_4_k_cu_17c4a338_84664cuda3std3__419piecewise_constructE,@object
	.size		_ZN39_INTERNAL_e34a54c2_4_k_cu_17c4a338_84664cuda3std3__419piecewise_constructE,(_ZN39_INTERNAL_e34a54c2_4_k_cu_17c4a338_84664cuda3std3__45__cpo4cendE - _ZN39_INTERNAL_e34a54c2_4_k_cu_17c4a338_84664cuda3std3__419piecewise_constructE)
_ZN39_INTERNAL_e34a54c2_4_k_cu_17c4a338_84664cuda3std3__419piecewise_constructE:
	.zero		1
	.type		_ZN39_INTERNAL_e34a54c2_4_k_cu_17c4a338_84664cuda3std3__45__cpo4cendE,@object
	.size		_ZN39_INTERNAL_e34a54c2_4_k_cu_17c4a338_84664cuda3std3__45__cpo4cendE,(_ZN39_INTERNAL_e34a54c2_4_k_cu_17c4a338_84664cuda3std6ranges3__45__cpo4swapE - _ZN39_INTERNAL_e34a54c2_4_k_cu_17c4a338_84664cuda3std3__45__cpo4cendE)
_ZN39_INTERNAL_e34a54c2_4_k_cu_17c4a338_84664cuda3std3__45__cpo4cendE:
	.zero		1
	.type		_ZN39_INTERNAL_e34a54c2_4_k_cu_17c4a338_84664cuda3std6ranges3__45__cpo4swapE,@object
	.size		_ZN39_INTERNAL_e34a54c2_4_k_cu_17c4a338_84664cuda3std6ranges3__45__cpo4swapE,(.L_11 - _ZN39_INTERNAL_e34a54c2_4_k_cu_17c4a338_84664cuda3std6ranges3__45__cpo4swapE)
_ZN39_INTERNAL_e34a54c2_4_k_cu_17c4a338_84664cuda3std6ranges3__45__cpo4swapE:
	.zero		1
.L_11:


//--------------------- .nv.constant0._ZN7cutlass13device_kernelINS_4gemm6kernel13GemmUniversalIN4cute5tupleIJiiiiEEENS1_10collective13CollectiveMmaINS1_35MainloopSm100TmaUmmaWarpSpecializedILi4ELi2ELi2ENS5_IJNS4_1CILi1EEENSA_ILi2EEESB_EEEEENS5_IJNSA_ILi128EEENSA_ILi256EEENSA_ILi32EEEEEENS_12float_e5m2_tENS5_IJlSB_lEEESJ_SK_NS4_8TiledMMAINS4_8MMA_AtomIJNS4_10MMA_TraitsINS4_19SM100_MMA_F8F6F4_SSEJSJ_SJ_fSF_SG_NS4_17integral_constantINS4_4UMMA5MajorELSR_0EEESS_NSP_INSQ_7ScaleInELST_0EEESU_EEEEEENS4_6LayoutINS5_IJSB_SB_SB_EEENS5_IJNSA_ILi0EEESZ_SZ_EEEEENS5_IJNS4_10UnderscoreES12_S12_EEEEENS4_23SM90_TMA_LOAD_MULTICASTENS4_14ComposedLayoutINS4_7SwizzleILi1ELi4ELi3EEENS4_18smem_ptr_flag_bitsILi8EEENSX_INS5_IJNSA_ILi8EEESH_EEENS5_IJSH_SB_EEEEEEEvNS4_8identityENS4_13SM90_TMA_LOADES1F_vS1G_EENS_8epilogue10collective18CollectiveEpilogueINS1J_23Sm100TmaWarpSpecializedILi4ELi2ELi64ELb0ELb0EEEJSI_NS5_IJNSX_ISF_SB_EENSX_INSA_ILi64EEESB_EEEEESJ_SK_SJ_SK_NS1J_6fusion15FusionCallbacksIS1N_NS1S_17LinearCombinationISJ_fSJ_fLNS_15FloatRoundStyleE2EEESI_S1R_JEEENS4_5SM1004TMEM4LOAD26SM100_TMEM_LOAD_32dp32b64xES1H_NS16_INS17_ILi2ELi4ELi3EEES1A_NSX_INS5_IJS1B_S1P_EEENS5_IJS1P_SB_EEEEEEENS4_39AutoVectorizingCopyWithAssumedAlignmentILi128EEENS4_14SM90_TMA_STOREES26_S28_S28_EEEvvEEEEvNT_6ParamsE --------------------------
	.section	.nv.constant0._ZN7cutlass13device_kernelINS_4gemm6kernel13GemmUniversalIN4cute5tupleIJiiiiEEENS1_10collective13CollectiveMmaINS1_35MainloopSm100TmaUmmaWarpSpecializedILi4ELi2ELi2ENS5_IJNS4_1CILi1EEENSA_ILi2EEESB_EEEEENS5_IJNSA_ILi128EEENSA_ILi256EEENSA_ILi32EEEEEENS_12float_e5m2_tENS5_IJlSB_lEEESJ_SK_NS4_8TiledMMAINS4_8MMA_AtomIJNS4_10MMA_TraitsINS4_19SM100_MMA_F8F6F4_SSEJSJ_SJ_fSF_SG_NS4_17integral_constantINS4_4UMMA5MajorELSR_0EEESS_NSP_INSQ_7ScaleInELST_0EEESU_EEEEEENS4_6LayoutINS5_IJSB_SB_SB_EEENS5_IJNSA_ILi0EEESZ_SZ_EEEEENS5_IJNS4_10UnderscoreES12_S12_EEEEENS4_23SM90_TMA_LOAD_MULTICASTENS4_14ComposedLayoutINS4_7SwizzleILi1ELi4ELi3EEENS4_18smem_ptr_flag_bitsILi8EEENSX_INS5_IJNSA_ILi8EEESH_EEENS5_IJSH_SB_EEEEEEEvNS4_8identityENS4_13SM90_TMA_LOADES1F_vS1G_EENS_8epilogue10collective18CollectiveEpilogueINS1J_23Sm100TmaWarpSpecializedILi4ELi2ELi64ELb0ELb0EEEJSI_NS5_IJNSX_ISF_SB_EENSX_INSA_ILi64EEESB_EEEEESJ_SK_SJ_SK_NS1J_6fusion15FusionCallbacksIS1N_NS1S_17LinearCombinationISJ_fSJ_fLNS_15FloatRoundStyleE2EEESI_S1R_JEEENS4_5SM1004TMEM4LOAD26SM100_TMEM_LOAD_32dp32b64xES1H_NS16_INS17_ILi2ELi4ELi3EEES1A_NSX_INS5_IJS1B_S1P_EEENS5_IJS1P_SB_EEEEEEENS4_39AutoVectorizingCopyWithAssumedAlignmentILi128EEENS4_14SM90_TMA_STOREES26_S28_S28_EEEvvEEEEvNT_6ParamsE,"a",@progbits
	.sectionflags	@""
	.align	4
.nv.constant0._ZN7cutlass13device_kernelINS_4gemm6kernel13GemmUniversalIN4cute5tupleIJiiiiEEENS1_10collective13CollectiveMmaINS1_35MainloopSm100TmaUmmaWarpSpecializedILi4ELi2ELi2ENS5_IJNS4_1CILi1EEENSA_ILi2EEESB_EEEEENS5_IJNSA_ILi128EEENSA_ILi256EEENSA_ILi32EEEEEENS_12float_e5m2_tENS5_IJlSB_lEEESJ_SK_NS4_8TiledMMAINS4_8MMA_AtomIJNS4_10MMA_TraitsINS4_19SM100_MMA_F8F6F4_SSEJSJ_SJ_fSF_SG_NS4_17integral_constantINS4_4UMMA5MajorELSR_0EEESS_NSP_INSQ_7ScaleInELST_0EEESU_EEEEEENS4_6LayoutINS5_IJSB_SB_SB_EEENS5_IJNSA_ILi0EEESZ_SZ_EEEEENS5_IJNS4_10UnderscoreES12_S12_EEEEENS4_23SM90_TMA_LOAD_MULTICASTENS4_14ComposedLayoutINS4_7SwizzleILi1ELi4ELi3EEENS4_18smem_ptr_flag_bitsILi8EEENSX_INS5_IJNSA_ILi8EEESH_EEENS5_IJSH_SB_EEEEEEEvNS4_8identityENS4_13SM90_TMA_LOADES1F_vS1G_EENS_8epilogue10collective18CollectiveEpilogueINS1J_23Sm100TmaWarpSpecializedILi4ELi2ELi64ELb0ELb0EEEJSI_NS5_IJNSX_ISF_SB_EENSX_INSA_ILi64EEESB_EEEEESJ_SK_SJ_SK_NS1J_6fusion15FusionCallbacksIS1N_NS1S_17LinearCombinationISJ_fSJ_fLNS_15FloatRoundStyleE2EEESI_S1R_JEEENS4_5SM1004TMEM4LOAD26SM100_TMEM_LOAD_32dp32b64xES1H_NS16_INS17_ILi2ELi4ELi3EEES1A_NSX_INS5_IJS1B_S1P_EEENS5_IJS1P_SB_EEEEEEENS4_39AutoVectorizingCopyWithAssumedAlignmentILi128EEENS4_14SM90_TMA_STOREES26_S28_S28_EEEvvEEEEvNT_6ParamsE:
	.zero		2944


//--------------------- SYMBOLS --------------------------

	.type		.nv.reservedSmem.offset0,@object
	.size		.nv.reservedSmem.offset0,0x4
	.type		.nv.reservedSmem.cap,@object
	.size		.nv.reservedSmem.cap,0x4
	.type		__assertfail,@function
